	.target	sm_90a

	.elftype	@"ET_EXEC"


//--------------------- .note.nv.tkinfo           --------------------------
	.section	.note.nv.tkinfo,"",@"SHT_NOTE"
	.sectionflags	@"SHF_NOTE_NV_TKINFO"
	.tkinfo
        /*0018*/ 	.word	0x00000002
        /*0030*/ 	.string	""
        /*0030*/ 	.string	"ptxas"
        /*0030*/ 	.string	"Cuda compilation tools, release 13.0, V13.0.88"
        /*0030*/ 	.string	"Build cuda_13.0.r13.0/compiler.36424714_0"
        /*0030*/ 	.string	"-arch sm_90a -m 64 "



//--------------------- .note.nv.cuinfo           --------------------------
	.section	.note.nv.cuinfo,"",@"SHT_NOTE"
	.sectionflags	@"SHF_NOTE_NV_CUINFO"
        /*0018*/ 	.short	0x0002
        /*001a*/ 	.short	0x005a
        /*001c*/ 	.short	0x0082
	.zero		2


//--------------------- .nv.info                  --------------------------
	.section	.nv.info,"",@"SHT_CUDA_INFO"
	.align	4


	//----- nvinfo : EIATTR_REGCOUNT
	.align		4
        /*0000*/ 	.byte	0x04, 0x2f
        /*0002*/ 	.short	(.L_15 - .L_14)
	.align		4
.L_14:
        /*0004*/ 	.word	index@(_ZN7cutlass13device_kernelINS_4gemm6kernel13GemmUniversalIN4cute5tupleIJiiiiEEENS1_10collective13CollectiveMmaINS1_34MainloopSm90TmaGmmaWarpSpecializedILi5ENS5_IJNS4_1CILi1EEESB_SB_EEENS1_35KernelTmaWarpSpecializedCooperativeEEENS5_IJNSA_ILi256EEENSA_ILi64EEENSA_ILi32EEEEEEfNS5_IJlSB_lEEEfSJ_NS4_8TiledMMAINS4_8MMA_AtomIJNS4_4SM904GMMA29MMA_64x64x8_F32TF32TF32_SS_TNILNSN_7ScaleInE1ELSP_1EEEEEENS4_6LayoutINS5_IJNSA_ILi2EEESB_SB_EEENS5_IJSB_NSA_ILi0EEESV_EEEEENS5_IJNS4_10UnderscoreESY_SY_EEEEENS4_13SM90_TMA_LOADENS4_14ComposedLayoutINS4_7SwizzleILi3ELi4ELi3EEENS4_18smem_ptr_flag_bitsILi32EEENSS_INS5_IJNSA_ILi8EEESH_EEENS5_IJSH_SB_EEEEEEEvNS4_8identityES11_S1B_vS1C_EENS_8epilogue10collective6detail29Sm90TmaWarpSpecializedAdapterINS1F_15DefaultEpilogueIfSJ_SJ_NS1E_6thread17LinearCombinationIfLi1EffLNS1J_9ScaleType4KindE0ELNS_15FloatRoundStyleE2EfEENS1_15EpilogueDefaultEEEEEvvEEEEvNT_6ParamsE)
        /*0008*/ 	.word	0x000000a8


	//----- nvinfo : EIATTR_FRAME_SIZE
	.align		4
.L_15:
        /*000c*/ 	.byte	0x04, 0x11
        /*000e*/ 	.short	(.L_17 - .L_16)
	.align		4
.L_16:
        /*0010*/ 	.word	index@(_ZN7cutlass13device_kernelINS_4gemm6kernel13GemmUniversalIN4cute5tupleIJiiiiEEENS1_10collective13CollectiveMmaINS1_34MainloopSm90TmaGmmaWarpSpecializedILi5ENS5_IJNS4_1CILi1EEESB_SB_EEENS1_35KernelTmaWarpSpecializedCooperativeEEENS5_IJNSA_ILi256EEENSA_ILi64EEENSA_ILi32EEEEEEfNS5_IJlSB_lEEEfSJ_NS4_8TiledMMAINS4_8MMA_AtomIJNS4_4SM904GMMA29MMA_64x64x8_F32TF32TF32_SS_TNILNSN_7ScaleInE1ELSP_1EEEEEENS4_6LayoutINS5_IJNSA_ILi2EEESB_SB_EEENS5_IJSB_NSA_ILi0EEESV_EEEEENS5_IJNS4_10UnderscoreESY_SY_EEEEENS4_13SM90_TMA_LOADENS4_14ComposedLayoutINS4_7SwizzleILi3ELi4ELi3EEENS4_18smem_ptr_flag_bitsILi32EEENSS_INS5_IJNSA_ILi8EEESH_EEENS5_IJSH_SB_EEEEEEEvNS4_8identityES11_S1B_vS1C_EENS_8epilogue10collective6detail29Sm90TmaWarpSpecializedAdapterINS1F_15DefaultEpilogueIfSJ_SJ_NS1E_6thread17LinearCombinationIfLi1EffLNS1J_9ScaleType4KindE0ELNS_15FloatRoundStyleE2EfEENS1_15EpilogueDefaultEEEEEvvEEEEvNT_6ParamsE)
        /*0014*/ 	.word	0x00000000


	//----- nvinfo : EIATTR_MIN_STACK_SIZE
	.align		4
.L_17:
        /*0018*/ 	.byte	0x04, 0x12
        /*001a*/ 	.short	(.L_19 - .L_18)
	.align		4
.L_18:
        /*001c*/ 	.word	index@(_ZN7cutlass13device_kernelINS_4gemm6kernel13GemmUniversalIN4cute5tupleIJiiiiEEENS1_10collective13CollectiveMmaINS1_34MainloopSm90TmaGmmaWarpSpecializedILi5ENS5_IJNS4_1CILi1EEESB_SB_EEENS1_35KernelTmaWarpSpecializedCooperativeEEENS5_IJNSA_ILi256EEENSA_ILi64EEENSA_ILi32EEEEEEfNS5_IJlSB_lEEEfSJ_NS4_8TiledMMAINS4_8MMA_AtomIJNS4_4SM904GMMA29MMA_64x64x8_F32TF32TF32_SS_TNILNSN_7ScaleInE1ELSP_1EEEEEENS4_6LayoutINS5_IJNSA_ILi2EEESB_SB_EEENS5_IJSB_NSA_ILi0EEESV_EEEEENS5_IJNS4_10UnderscoreESY_SY_EEEEENS4_13SM90_TMA_LOADENS4_14ComposedLayoutINS4_7SwizzleILi3ELi4ELi3EEENS4_18smem_ptr_flag_bitsILi32EEENSS_INS5_IJNSA_ILi8EEESH_EEENS5_IJSH_SB_EEEEEEEvNS4_8identityES11_S1B_vS1C_EENS_8epilogue10collective6detail29Sm90TmaWarpSpecializedAdapterINS1F_15DefaultEpilogueIfSJ_SJ_NS1E_6thread17LinearCombinationIfLi1EffLNS1J_9ScaleType4KindE0ELNS_15FloatRoundStyleE2EfEENS1_15EpilogueDefaultEEEEEvvEEEEvNT_6ParamsE)
        /*0020*/ 	.word	0x00000000
.L_19:


//--------------------- .nv.compat                --------------------------
	.section	.nv.compat,"",@"SHT_CUDA_COMPAT_INFO"
	.align	4
        /*0000*/ 	.byte	0x02, 0x09, 0x01, 0x00, 0x02, 0x02, 0x04, 0x00, 0x02, 0x05, 0x05, 0x00, 0x03, 0x07, 0x01, 0x01
        /*0010*/ 	.byte	0x02, 0x03, 0x01, 0x00, 0x02, 0x06, 0x01, 0x00, 0x04, 0x0b, 0x08, 0x00, 0x00, 0x00, 0x00, 0x00
        /*0020*/ 	.byte	0x00, 0x00, 0x00, 0x00


//--------------------- .nv.info._ZN7cutlass13device_kernelINS_4gemm6kernel13GemmUniversalIN4cute5tupleIJiiiiEEENS1_10collective13CollectiveMmaINS1_34MainloopSm90TmaGmmaWarpSpecializedILi5ENS5_IJNS4_1CILi1EEESB_SB_EEENS1_35KernelTmaWarpSpecializedCooperativeEEENS5_IJNSA_ILi256EEENSA_ILi64EEENSA_ILi32EEEEEEfNS5_IJlSB_lEEEfSJ_NS4_8TiledMMAINS4_8MMA_AtomIJNS4_4SM904GMMA29MMA_64x64x8_F32TF32TF32_SS_TNILNSN_7ScaleInE1ELSP_1EEEEEENS4_6LayoutINS5_IJNSA_ILi2EEESB_SB_EEENS5_IJSB_NSA_ILi0EEESV_EEEEENS5_IJNS4_10UnderscoreESY_SY_EEEEENS4_13SM90_TMA_LOADENS4_14ComposedLayoutINS4_7SwizzleILi3ELi4ELi3EEENS4_18smem_ptr_flag_bitsILi32EEENSS_INS5_IJNSA_ILi8EEESH_EEENS5_IJSH_SB_EEEEEEEvNS4_8identityES11_S1B_vS1C_EENS_8epilogue10collective6detail29Sm90TmaWarpSpecializedAdapterINS1F_15DefaultEpilogueIfSJ_SJ_NS1E_6thread17LinearCombinationIfLi1EffLNS1J_9ScaleType4KindE0ELNS_15FloatRoundStyleE2EfEENS1_15EpilogueDefaultEEEEEvvEEEEvNT_6ParamsE --------------------------
	.section	.nv.info._ZN7cutlass13device_kernelINS_4gemm6kernel13GemmUniversalIN4cute5tupleIJiiiiEEENS1_10collective13CollectiveMmaINS1_34MainloopSm90TmaGmmaWarpSpecializedILi5ENS5_IJNS4_1CILi1EEESB_SB_EEENS1_35KernelTmaWarpSpecializedCooperativeEEENS5_IJNSA_ILi256EEENSA_ILi64EEENSA_ILi32EEEEEEfNS5_IJlSB_lEEEfSJ_NS4_8TiledMMAINS4_8MMA_AtomIJNS4_4SM904GMMA29MMA_64x64x8_F32TF32TF32_SS_TNILNSN_7ScaleInE1ELSP_1EEEEEENS4_6LayoutINS5_IJNSA_ILi2EEESB_SB_EEENS5_IJSB_NSA_ILi0EEESV_EEEEENS5_IJNS4_10UnderscoreESY_SY_EEEEENS4_13SM90_TMA_LOADENS4_14ComposedLayoutINS4_7SwizzleILi3ELi4ELi3EEENS4_18smem_ptr_flag_bitsILi32EEENSS_INS5_IJNSA_ILi8EEESH_EEENS5_IJSH_SB_EEEEEEEvNS4_8identityES11_S1B_vS1C_EENS_8epilogue10collective6detail29Sm90TmaWarpSpecializedAdapterINS1F_15DefaultEpilogueIfSJ_SJ_NS1E_6thread17LinearCombinationIfLi1EffLNS1J_9ScaleType4KindE0ELNS_15FloatRoundStyleE2EfEENS1_15EpilogueDefaultEEEEEvvEEEEvNT_6ParamsE,"",@"SHT_CUDA_INFO"
	.sectionflags	@""
	.align	4


	//----- nvinfo : EIATTR_CUDA_API_VERSION
	.align		4
        /*0000*/ 	.byte	0x04, 0x37
        /*0002*/ 	.short	(.L_21 - .L_20)
.L_20:
        /*0004*/ 	.word	0x00000082


	//----- nvinfo : EIATTR_KPARAM_INFO
	.align		4
.L_21:
        /*0008*/ 	.byte	0x04, 0x17
        /*000a*/ 	.short	(.L_23 - .L_22)
.L_22:
        /*000c*/ 	.word	0x00000000
        /*0010*/ 	.short	0x0000
        /*0012*/ 	.short	0x0070
        /*0014*/ 	.byte	0x00, 0xf0, 0x01, 0x10


	//----- nvinfo : EIATTR_SPARSE_MMA_MASK
	.align		4
.L_23:
        /*0018*/ 	.byte	0x03, 0x50
        /*001a*/ 	.short	0x0000


	//----- nvinfo : EIATTR_MAXREG_COUNT
	.align		4
        /*001c*/ 	.byte	0x03, 0x1b
        /*001e*/ 	.short	0x00a8


	//----- nvinfo : EIATTR_NUM_BARRIERS
	.align		4
        /*0020*/ 	.byte	0x02, 0x4c
        /*0022*/ 	.byte	0x01
	.zero		1


	//----- nvinfo : EIATTR_EXTERNS
	.align		4
        /*0024*/ 	.byte	0x04, 0x0f
        /*0026*/ 	.short	(.L_25 - .L_24)


	//   ....[0]....
	.align		4
.L_24:
        /*0028*/ 	.word	index@(__assertfail)


	//----- nvinfo : EIATTR_MERCURY_ISA_VERSION
	.align		4
.L_25:
        /*002c*/ 	.byte	0x03, 0x5f
        /*002e*/ 	.short	0x0101


	//----- nvinfo : EIATTR_INT_WARP_WIDE_INSTR_OFFSETS
	.align		4
        /*0030*/ 	.byte	0x04, 0x31
        /*0032*/ 	.short	(.L_27 - .L_26)


	//   ....[0]....
.L_26:
        /*0034*/ 	.word	0x000003a0


	//   ....[1]....
        /*0038*/ 	.word	0x000003b0


	//   ....[2]....
        /*003c*/ 	.word	0x000004f0


	//----- nvinfo : EIATTR_COOP_GROUP_MASK_REGIDS
	.align		4
.L_27:
        /*0040*/ 	.byte	0x04, 0x29
        /*0042*/ 	.short	(.L_29 - .L_28)


	//   ....[0]....
.L_28:
        /*0044*/ 	.word	0xffffffff


	//   ....[1]....
        /*0048*/ 	.word	0xffffffff


	//   ....[2]....
        /*004c*/ 	.word	0xffffffff


	//   ....[3]....
        /*0050*/ 	.word	0xffffffff


	//   ....[4]....
        /*0054*/ 	.word	0xffffffff


	//----- nvinfo : EIATTR_COOP_GROUP_INSTR_OFFSETS
	.align		4
.L_29:
        /*0058*/ 	.byte	0x04, 0x28
        /*005a*/ 	.short	(.L_31 - .L_30)


	//   ....[0]....
.L_30:
        /*005c*/ 	.word	0x00000060


	//   ....[1]....
        /*0060*/ 	.word	0x00000070


	//   ....[2]....
        /*0064*/ 	.word	0x00000130


	//   ....[3]....
        /*0068*/ 	.word	0x000002e0


	//   ....[4]....
        /*006c*/ 	.word	0x00000fa0


	//----- nvinfo : EIATTR_REG_RECONFIG
	.align		4
.L_31:
        /*0070*/ 	.byte	0x01, 0x54
	.zero		2


	//----- nvinfo : EIATTR_SYSCALL_OFFSETS
	.align		4
        /*0074*/ 	.byte	0x04, 0x46
        /*0076*/ 	.short	(.L_33 - .L_32)


	//   ....[0]....
.L_32:
        /*0078*/ 	.word	0x00001160


	//----- nvinfo : EIATTR_MBARRIER_INSTR_OFFSETS
	.align		4
.L_33:
        /*007c*/ 	.byte	0x04, 0x39
        /*007e*/ 	.short	(.L_35 - .L_34)


	//   ....[0]....
.L_34:
        /*0080*/ 	.word	0x00000230
        /*0084*/ 	.word	0x000000ff
        /*0088*/ 	.word	0x00000000
        /*008c*/ 	.short	0x0100
        /*008e*/ 	.byte	0x08
	.zero		1


	//   ....[1]....
        /*0090*/ 	.word	0x00000240
        /*0094*/ 	.word	0x000000ff
        /*0098*/ 	.word	0x00000028
        /*009c*/ 	.short	0x0100
        /*009e*/ 	.byte	0x08
	.zero		1


	//   ....[2]....
        /*00a0*/ 	.word	0x00000250
        /*00a4*/ 	.word	0x000000ff
        /*00a8*/ 	.word	0x00000008
        /*00ac*/ 	.short	0x0100
        /*00ae*/ 	.byte	0x08
	.zero		1


	//   ....[3]....
        /*00b0*/ 	.word	0x00000260
        /*00b4*/ 	.word	0x000000ff
        /*00b8*/ 	.word	0x00000030
        /*00bc*/ 	.short	0x0100
        /*00be*/ 	.byte	0x08
	.zero		1


	//   ....[4]....
        /*00c0*/ 	.word	0x00000270
        /*00c4*/ 	.word	0x000000ff
        /*00c8*/ 	.word	0x00000010
        /*00cc*/ 	.short	0x0100
        /*00ce*/ 	.byte	0x08
	.zero		1


	//   ....[5]....
        /*00d0*/ 	.word	0x00000280
        /*00d4*/ 	.word	0x000000ff
        /*00d8*/ 	.word	0x00000038
        /*00dc*/ 	.short	0x0100
        /*00de*/ 	.byte	0x08
	.zero		1


	//   ....[6]....
        /*00e0*/ 	.word	0x00000290
        /*00e4*/ 	.word	0x000000ff
        /*00e8*/ 	.word	0x00000018
        /*00ec*/ 	.short	0x0100
        /*00ee*/ 	.byte	0x08
	.zero		1


	//   ....[7]....
        /*00f0*/ 	.word	0x000002a0
        /*00f4*/ 	.word	0x000000ff
        /*00f8*/ 	.word	0x00000040
        /*00fc*/ 	.short	0x0100
        /*00fe*/ 	.byte	0x08
	.zero		1


	//   ....[8]....
        /*0100*/ 	.word	0x000002b0
        /*0104*/ 	.word	0x000000ff
        /*0108*/ 	.word	0x00000020
        /*010c*/ 	.short	0x0100
        /*010e*/ 	.byte	0x08
	.zero		1


	//   ....[9]....
        /*0110*/ 	.word	0x000002c0
        /*0114*/ 	.word	0x000000ff
        /*0118*/ 	.word	0x00000048
        /*011c*/ 	.short	0x0100
        /*011e*/ 	.byte	0x08
	.zero		1


	//   ....[10]....
        /*0120*/ 	.word	0x00000560
        /*0124*/ 	.word	0x000000ff
        /*0128*/ 	.word	0x00000060
        /*012c*/ 	.short	0x0100
        /*012e*/ 	.byte	0x06
	.zero		1


	//   ....[11]....
        /*0130*/ 	.word	0x000005c0
        /*0134*/ 	.word	0x000000ff
        /*0138*/ 	.word	0x00000068
        /*013c*/ 	.short	0x0100
        /*013e*/ 	.byte	0x06
	.zero		1


	//   ....[12]....
        /*0140*/ 	.word	0x000011e0
        /*0144*/ 	.word	0x00000003
        /*0148*/ 	.word	0x00000000
        /*014c*/ 	.short	0x010a
        /*014e*/ 	.byte	0x3f
	.zero		1


	//   ....[13]....
        /*0150*/ 	.word	0x00001220
        /*0154*/ 	.word	0x00000003
        /*0158*/ 	.word	0x00000000
        /*015c*/ 	.short	0x010a
        /*015e*/ 	.byte	0x3f
	.zero		1


	//   ....[14]....
        /*0160*/ 	.word	0x00001740
        /*0164*/ 	.word	0x000000ff
        /*0168*/ 	.word	0x00000000
        /*016c*/ 	.short	0x010a
        /*016e*/ 	.byte	0x08
	.zero		1


	//   ....[15]....
        /*0170*/ 	.word	0x00001780
        /*0174*/ 	.word	0x000000ff
        /*0178*/ 	.word	0x00000000
        /*017c*/ 	.short	0x010a
        /*017e*/ 	.byte	0x08
	.zero		1


	//   ....[16]....
        /*0180*/ 	.word	0x00001b60
        /*0184*/ 	.word	0x000000ff
        /*0188*/ 	.word	0x00000000
        /*018c*/ 	.short	0x0101
        /*018e*/ 	.byte	0x08
	.zero		1


	//   ....[17]....
        /*0190*/ 	.word	0x00001d60
        /*0194*/ 	.word	0x000000ff
        /*0198*/ 	.word	0x00000000
        /*019c*/ 	.short	0x0101
        /*019e*/ 	.byte	0x06
	.zero		1


	//   ....[18]....
        /*01a0*/ 	.word	0x00006d10
        /*01a4*/ 	.word	0x0000000e
        /*01a8*/ 	.word	0x00000028
        /*01ac*/ 	.short	0x010a
        /*01ae*/ 	.byte	0x3f
	.zero		1


	//   ....[19]....
        /*01b0*/ 	.word	0x00007090
        /*01b4*/ 	.word	0x00000006
        /*01b8*/ 	.word	0x00000068
        /*01bc*/ 	.short	0x0101
        /*01be*/ 	.byte	0x3f
	.zero		1


	//   ....[20]....
        /*01c0*/ 	.word	0x000077c0
        /*01c4*/ 	.word	0x00000007
        /*01c8*/ 	.word	0x00000000
        /*01cc*/ 	.short	0x010a
        /*01ce*/ 	.byte	0x3f
	.zero		1


	//   ....[21]....
        /*01d0*/ 	.word	0x00007840
        /*01d4*/ 	.word	0x00000009
        /*01d8*/ 	.word	0x00000000
        /*01dc*/ 	.short	0x010a
        /*01de*/ 	.byte	0x3f
	.zero		1


	//   ....[22]....
        /*01e0*/ 	.word	0x000078d0
        /*01e4*/ 	.word	0x00000006
        /*01e8*/ 	.word	0x00000000
        /*01ec*/ 	.short	0x010a
        /*01ee*/ 	.byte	0x3f
	.zero		1


	//   ....[23]....
        /*01f0*/ 	.word	0x00007960
        /*01f4*/ 	.word	0x00000009
        /*01f8*/ 	.word	0x00000000
        /*01fc*/ 	.short	0x010a
        /*01fe*/ 	.byte	0x3f
	.zero		1


	//   ....[24]....
        /*0200*/ 	.word	0x000079f0
        /*0204*/ 	.word	0x00000003
        /*0208*/ 	.word	0x00000000
        /*020c*/ 	.short	0x010a
        /*020e*/ 	.byte	0x3f
	.zero		1


	//   ....[25]....
        /*0210*/ 	.word	0x00007a50
        /*0214*/ 	.word	0x00000003
        /*0218*/ 	.word	0x00000000
        /*021c*/ 	.short	0x010a
        /*021e*/ 	.byte	0x3f
	.zero		1


	//   ....[26]....
        /*0220*/ 	.word	0x00007ab0
        /*0224*/ 	.word	0x00000004
        /*0228*/ 	.word	0x00000000
        /*022c*/ 	.short	0x010a
        /*022e*/ 	.byte	0x3f
	.zero		1


	//   ....[27]....
        /*0230*/ 	.word	0x00007b80
        /*0234*/ 	.word	0x0000000e
        /*0238*/ 	.word	0x00000028
        /*023c*/ 	.short	0x010a
        /*023e*/ 	.byte	0x3f
	.zero		1


	//   ....[28]....
        /*0240*/ 	.word	0x00007c50
        /*0244*/ 	.word	0x00000007
        /*0248*/ 	.word	0x00000000
        /*024c*/ 	.short	0x010a
        /*024e*/ 	.byte	0x3f
	.zero		1


	//   ....[29]....
        /*0250*/ 	.word	0x00007ca0
        /*0254*/ 	.word	0x00000009
        /*0258*/ 	.word	0x00000000
        /*025c*/ 	.short	0x010a
        /*025e*/ 	.byte	0x3f
	.zero		1


	//   ....[30]....
        /*0260*/ 	.word	0x00007cf0
        /*0264*/ 	.word	0x00000006
        /*0268*/ 	.word	0x00000000
        /*026c*/ 	.short	0x010a
        /*026e*/ 	.byte	0x3f
	.zero		1


	//   ....[31]....
        /*0270*/ 	.word	0x00007d40
        /*0274*/ 	.word	0x00000009
        /*0278*/ 	.word	0x00000000
        /*027c*/ 	.short	0x010a
        /*027e*/ 	.byte	0x3f
	.zero		1


	//----- nvinfo : EIATTR_NUM_MBARRIERS
	.align		4
.L_35:
        /*0280*/ 	.byte	0x03, 0x38
        /*0282*/ 	.short	0x000c


	//----- nvinfo : EIATTR_EXIT_INSTR_OFFSETS
	.align		4
        /*0284*/ 	.byte	0x04, 0x1c
        /*0286*/ 	.short	(.L_37 - .L_36)


	//   ....[0]....
.L_36:
        /*0288*/ 	.word	0x00000610


	//   ....[1]....
        /*028c*/ 	.word	0x00000ed0


	//   ....[2]....
        /*0290*/ 	.word	0x00006380


	//   ....[3]....
        /*0294*/ 	.word	0x000069b0


	//   ....[4]....
        /*0298*/ 	.word	0x00007a40


	//----- nvinfo : EIATTR_MAX_THREADS
	.align		4
.L_37:
        /*029c*/ 	.byte	0x04, 0x05
        /*029e*/ 	.short	(.L_39 - .L_38)
.L_38:
        /*02a0*/ 	.word	0x00000180
        /*02a4*/ 	.word	0x00000001
        /*02a8*/ 	.word	0x00000001


	//----- nvinfo : EIATTR_CRS_STACK_SIZE
	.align		4
.L_39:
        /*02ac*/ 	.byte	0x04, 0x1e
        /*02ae*/ 	.short	(.L_41 - .L_40)
.L_40:
        /*02b0*/ 	.word	0x00000000


	//----- nvinfo : EIATTR_CBANK_PARAM_SIZE
	.align		4
.L_41:
        /*02b4*/ 	.byte	0x03, 0x19
        /*02b6*/ 	.short	0x0470


	//----- nvinfo : EIATTR_PARAM_CBANK
	.align		4
        /*02b8*/ 	.byte	0x04, 0x0a
        /*02ba*/ 	.short	(.L_43 - .L_42)
	.align		4
.L_42:
        /*02bc*/ 	.word	index@(.nv.constant0._ZN7cutlass13device_kernelINS_4gemm6kernel13GemmUniversalIN4cute5tupleIJiiiiEEENS1_10collective13CollectiveMmaINS1_34MainloopSm90TmaGmmaWarpSpecializedILi5ENS5_IJNS4_1CILi1EEESB_SB_EEENS1_35KernelTmaWarpSpecializedCooperativeEEENS5_IJNSA_ILi256EEENSA_ILi64EEENSA_ILi32EEEEEEfNS5_IJlSB_lEEEfSJ_NS4_8TiledMMAINS4_8MMA_AtomIJNS4_4SM904GMMA29MMA_64x64x8_F32TF32TF32_SS_TNILNSN_7ScaleInE1ELSP_1EEEEEENS4_6LayoutINS5_IJNSA_ILi2EEESB_SB_EEENS5_IJSB_NSA_ILi0EEESV_EEEEENS5_IJNS4_10UnderscoreESY_SY_EEEEENS4_13SM90_TMA_LOADENS4_14ComposedLayoutINS4_7SwizzleILi3ELi4ELi3EEENS4_18smem_ptr_flag_bitsILi32EEENSS_INS5_IJNSA_ILi8EEESH_EEENS5_IJSH_SB_EEEEEEEvNS4_8identityES11_S1B_vS1C_EENS_8epilogue10collective6detail29Sm90TmaWarpSpecializedAdapterINS1F_15DefaultEpilogueIfSJ_SJ_NS1E_6thread17LinearCombinationIfLi1EffLNS1J_9ScaleType4KindE0ELNS_15FloatRoundStyleE2EfEENS1_15EpilogueDefaultEEEEEvvEEEEvNT_6ParamsE)
        /*02c0*/ 	.short	0x0210
        /*02c2*/ 	.short	0x0470


	//----- nvinfo : EIATTR_SW_WAR
	.align		4
.L_43:
        /*02c4*/ 	.byte	0x04, 0x36
        /*02c6*/ 	.short	(.L_45 - .L_44)
.L_44:
        /*02c8*/ 	.word	0x00000008
.L_45:


//--------------------- .nv.callgraph             --------------------------
	.section	.nv.callgraph,"",@"SHT_CUDA_CALLGRAPH"
	.align	4
	.sectionentsize	8
	.align		4
        /*0000*/ 	.word	0x00000000
	.align		4
        /*0004*/ 	.word	0xffffffff
	.align		4
        /*0008*/ 	.word	index@(_ZN7cutlass13device_kernelINS_4gemm6kernel13GemmUniversalIN4cute5tupleIJiiiiEEENS1_10collective13CollectiveMmaINS1_34MainloopSm90TmaGmmaWarpSpecializedILi5ENS5_IJNS4_1CILi1EEESB_SB_EEENS1_35KernelTmaWarpSpecializedCooperativeEEENS5_IJNSA_ILi256EEENSA_ILi64EEENSA_ILi32EEEEEEfNS5_IJlSB_lEEEfSJ_NS4_8TiledMMAINS4_8MMA_AtomIJNS4_4SM904GMMA29MMA_64x64x8_F32TF32TF32_SS_TNILNSN_7ScaleInE1ELSP_1EEEEEENS4_6LayoutINS5_IJNSA_ILi2EEESB_SB_EEENS5_IJSB_NSA_ILi0EEESV_EEEEENS5_IJNS4_10UnderscoreESY_SY_EEEEENS4_13SM90_TMA_LOADENS4_14ComposedLayoutINS4_7SwizzleILi3ELi4ELi3EEENS4_18smem_ptr_flag_bitsILi32EEENSS_INS5_IJNSA_ILi8EEESH_EEENS5_IJSH_SB_EEEEEEEvNS4_8identityES11_S1B_vS1C_EENS_8epilogue10collective6detail29Sm90TmaWarpSpecializedAdapterINS1F_15DefaultEpilogueIfSJ_SJ_NS1E_6thread17LinearCombinationIfLi1EffLNS1J_9ScaleType4KindE0ELNS_15FloatRoundStyleE2EfEENS1_15EpilogueDefaultEEEEEvvEEEEvNT_6ParamsE)
	.align		4
        /*000c*/ 	.word	index@(__assertfail)
	.align		4
        /*0010*/ 	.word	0x00000000
	.align		4
        /*0014*/ 	.word	0xfffffffe
	.align		4
        /*0018*/ 	.word	0x00000000
	.align		4
        /*001c*/ 	.word	0xfffffffd
	.align		4
        /*0020*/ 	.word	0x00000000
	.align		4
        /*0024*/ 	.word	0xfffffffc


//--------------------- .nv.constant4             --------------------------
	.section	.nv.constant4,"a",@progbits
	.align	8
	.align		8
.nv.constant4:
        /*0000*/ 	.dword	__assertfail
	.align		8
        /*0008*/ 	.dword	__unnamed_1
	.align		8
        /*0010*/ 	.dword	_ZN40_INTERNAL_90cfda8d_4_k_cu_d2610f83_290914cuda3std3__45__cpo5beginE
	.align		8
        /*0018*/ 	.dword	_ZN40_INTERNAL_90cfda8d_4_k_cu_d2610f83_290914cuda3std3__45__cpo3endE
	.align		8
        /*0020*/ 	.dword	_ZN40_INTERNAL_90cfda8d_4_k_cu_d2610f83_290914cuda3std3__45__cpo6cbeginE
	.align		8
        /*0028*/ 	.dword	_ZN40_INTERNAL_90cfda8d_4_k_cu_d2610f83_290914cuda3std3__45__cpo4cendE
	.align		8
        /*0030*/ 	.dword	_ZN40_INTERNAL_90cfda8d_4_k_cu_d2610f83_290914cuda3std3__442_GLOBAL__N__90cfda8d_4_k_cu_d2610f83_290916ignoreE
	.align		8
        /*0038*/ 	.dword	_ZN40_INTERNAL_90cfda8d_4_k_cu_d2610f83_290914cuda3std3__419piecewise_constructE
	.align		8
        /*0040*/ 	.dword	_ZN40_INTERNAL_90cfda8d_4_k_cu_d2610f83_290914cuda3std3__48in_placeE
	.align		8
        /*0048*/ 	.dword	_ZN40_INTERNAL_90cfda8d_4_k_cu_d2610f83_290914cuda3std6ranges3__45__cpo4swapE
	.align		8
        /*0050*/ 	.dword	_ZN40_INTERNAL_90cfda8d_4_k_cu_d2610f83_290914cuda3std6ranges3__45__cpo9iter_moveE
	.align		8
        /*0058*/ 	.dword	_ZN40_INTERNAL_90cfda8d_4_k_cu_d2610f83_290914cute7productE
	.align		8
        /*0060*/ 	.dword	_ZN40_INTERNAL_90cfda8d_4_k_cu_d2610f83_290914cute1_E
	.align		8
        /*0068*/ 	.dword	$str$22
	.align		8
        /*0070*/ 	.dword	$str$23


//--------------------- .text._ZN7cutlass13device_kernelINS_4gemm6kernel13GemmUniversalIN4cute5tupleIJiiiiEEENS1_10collective13CollectiveMmaINS1_34MainloopSm90TmaGmmaWarpSpecializedILi5ENS5_IJNS4_1CILi1EEESB_SB_EEENS1_35KernelTmaWarpSpecializedCooperativeEEENS5_IJNSA_ILi256EEENSA_ILi64EEENSA_ILi32EEEEEEfNS5_IJlSB_lEEEfSJ_NS4_8TiledMMAINS4_8MMA_AtomIJNS4_4SM904GMMA29MMA_64x64x8_F32TF32TF32_SS_TNILNSN_7ScaleInE1ELSP_1EEEEEENS4_6LayoutINS5_IJNSA_ILi2EEESB_SB_EEENS5_IJSB_NSA_ILi0EEESV_EEEEENS5_IJNS4_10UnderscoreESY_SY_EEEEENS4_13SM90_TMA_LOADENS4_14ComposedLayoutINS4_7SwizzleILi3ELi4ELi3EEENS4_18smem_ptr_flag_bitsILi32EEENSS_INS5_IJNSA_ILi8EEESH_EEENS5_IJSH_SB_EEEEEEEvNS4_8identityES11_S1B_vS1C_EENS_8epilogue10collective6detail29Sm90TmaWarpSpecializedAdapterINS1F_15DefaultEpilogueIfSJ_SJ_NS1E_6thread17LinearCombinationIfLi1EffLNS1J_9ScaleType4KindE0ELNS_15FloatRoundStyleE2EfEENS1_15EpilogueDefaultEEEEEvvEEEEvNT_6ParamsE --------------------------
	.section	.text._ZN7cutlass13device_kernelINS_4gemm6kernel13GemmUniversalIN4cute5tupleIJiiiiEEENS1_10collective13CollectiveMmaINS1_34MainloopSm90TmaGmmaWarpSpecializedILi5ENS5_IJNS4_1CILi1EEESB_SB_EEENS1_35KernelTmaWarpSpecializedCooperativeEEENS5_IJNSA_ILi256EEENSA_ILi64EEENSA_ILi32EEEEEEfNS5_IJlSB_lEEEfSJ_NS4_8TiledMMAINS4_8MMA_AtomIJNS4_4SM904GMMA29MMA_64x64x8_F32TF32TF32_SS_TNILNSN_7ScaleInE1ELSP_1EEEEEENS4_6LayoutINS5_IJNSA_ILi2EEESB_SB_EEENS5_IJSB_NSA_ILi0EEESV_EEEEENS5_IJNS4_10UnderscoreESY_SY_EEEEENS4_13SM90_TMA_LOADENS4_14ComposedLayoutINS4_7SwizzleILi3ELi4ELi3EEENS4_18smem_ptr_flag_bitsILi32EEENSS_INS5_IJNSA_ILi8EEESH_EEENS5_IJSH_SB_EEEEEEEvNS4_8identityES11_S1B_vS1C_EENS_8epilogue10collective6detail29Sm90TmaWarpSpecializedAdapterINS1F_15DefaultEpilogueIfSJ_SJ_NS1E_6thread17LinearCombinationIfLi1EffLNS1J_9ScaleType4KindE0ELNS_15FloatRoundStyleE2EfEENS1_15EpilogueDefaultEEEEEvvEEEEvNT_6ParamsE,"ax",@progbits
	.align	128
.text._ZN7cutlass13device_kernelINS_4gemm6kernel13GemmUniversalIN4cute5tupleIJiiiiEEENS1_10collective13CollectiveMmaINS1_34MainloopSm90TmaGmmaWarpSpecializedILi5ENS5_IJNS4_1CILi1EEESB_SB_EEENS1_35KernelTmaWarpSpecializedCooperativeEEENS5_IJNSA_ILi256EEENSA_ILi64EEENSA_ILi32EEEEEEfNS5_IJlSB_lEEEfSJ_NS4_8TiledMMAINS4_8MMA_AtomIJNS4_4SM904GMMA29MMA_64x64x8_F32TF32TF32_SS_TNILNSN_7ScaleInE1ELSP_1EEEEEENS4_6LayoutINS5_IJNSA_ILi2EEESB_SB_EEENS5_IJSB_NSA_ILi0EEESV_EEEEENS5_IJNS4_10UnderscoreESY_SY_EEEEENS4_13SM90_TMA_LOADENS4_14ComposedLayoutINS4_7SwizzleILi3ELi4ELi3EEENS4_18smem_ptr_flag_bitsILi32EEENSS_INS5_IJNSA_ILi8EEESH_EEENS5_IJSH_SB_EEEEEEEvNS4_8identityES11_S1B_vS1C_EENS_8epilogue10collective6detail29Sm90TmaWarpSpecializedAdapterINS1F_15DefaultEpilogueIfSJ_SJ_NS1E_6thread17LinearCombinationIfLi1EffLNS1J_9ScaleType4KindE0ELNS_15FloatRoundStyleE2EfEENS1_15EpilogueDefaultEEEEEvvEEEEvNT_6ParamsE:
        .type           _ZN7cutlass13device_kernelINS_4gemm6kernel13GemmUniversalIN4cute5tupleIJiiiiEEENS1_10collective13CollectiveMmaINS1_34MainloopSm90TmaGmmaWarpSpecializedILi5ENS5_IJNS4_1CILi1EEESB_SB_EEENS1_35KernelTmaWarpSpecializedCooperativeEEENS5_IJNSA_ILi256EEENSA_ILi64EEENSA_ILi32EEEEEEfNS5_IJlSB_lEEEfSJ_NS4_8TiledMMAINS4_8MMA_AtomIJNS4_4SM904GMMA29MMA_64x64x8_F32TF32TF32_SS_TNILNSN_7ScaleInE1ELSP_1EEEEEENS4_6LayoutINS5_IJNSA_ILi2EEESB_SB_EEENS5_IJSB_NSA_ILi0EEESV_EEEEENS5_IJNS4_10UnderscoreESY_SY_EEEEENS4_13SM90_TMA_LOADENS4_14ComposedLayoutINS4_7SwizzleILi3ELi4ELi3EEENS4_18smem_ptr_flag_bitsILi32EEENSS_INS5_IJNSA_ILi8EEESH_EEENS5_IJSH_SB_EEEEEEEvNS4_8identityES11_S1B_vS1C_EENS_8epilogue10collective6detail29Sm90TmaWarpSpecializedAdapterINS1F_15DefaultEpilogueIfSJ_SJ_NS1E_6thread17LinearCombinationIfLi1EffLNS1J_9ScaleType4KindE0ELNS_15FloatRoundStyleE2EfEENS1_15EpilogueDefaultEEEEEvvEEEEvNT_6ParamsE,@function
        .size           _ZN7cutlass13device_kernelINS_4gemm6kernel13GemmUniversalIN4cute5tupleIJiiiiEEENS1_10collective13CollectiveMmaINS1_34MainloopSm90TmaGmmaWarpSpecializedILi5ENS5_IJNS4_1CILi1EEESB_SB_EEENS1_35KernelTmaWarpSpecializedCooperativeEEENS5_IJNSA_ILi256EEENSA_ILi64EEENSA_ILi32EEEEEEfNS5_IJlSB_lEEEfSJ_NS4_8TiledMMAINS4_8MMA_AtomIJNS4_4SM904GMMA29MMA_64x64x8_F32TF32TF32_SS_TNILNSN_7ScaleInE1ELSP_1EEEEEENS4_6LayoutINS5_IJNSA_ILi2EEESB_SB_EEENS5_IJSB_NSA_ILi0EEESV_EEEEENS5_IJNS4_10UnderscoreESY_SY_EEEEENS4_13SM90_TMA_LOADENS4_14ComposedLayoutINS4_7SwizzleILi3ELi4ELi3EEENS4_18smem_ptr_flag_bitsILi32EEENSS_INS5_IJNSA_ILi8EEESH_EEENS5_IJSH_SB_EEEEEEEvNS4_8identityES11_S1B_vS1C_EENS_8epilogue10collective6detail29Sm90TmaWarpSpecializedAdapterINS1F_15DefaultEpilogueIfSJ_SJ_NS1E_6thread17LinearCombinationIfLi1EffLNS1J_9ScaleType4KindE0ELNS_15FloatRoundStyleE2EfEENS1_15EpilogueDefaultEEEEEvvEEEEvNT_6ParamsE,(.L_x_194 - _ZN7cutlass13device_kernelINS_4gemm6kernel13GemmUniversalIN4cute5tupleIJiiiiEEENS1_10collective13CollectiveMmaINS1_34MainloopSm90TmaGmmaWarpSpecializedILi5ENS5_IJNS4_1CILi1EEESB_SB_EEENS1_35KernelTmaWarpSpecializedCooperativeEEENS5_IJNSA_ILi256EEENSA_ILi64EEENSA_ILi32EEEEEEfNS5_IJlSB_lEEEfSJ_NS4_8TiledMMAINS4_8MMA_AtomIJNS4_4SM904GMMA29MMA_64x64x8_F32TF32TF32_SS_TNILNSN_7ScaleInE1ELSP_1EEEEEENS4_6LayoutINS5_IJNSA_ILi2EEESB_SB_EEENS5_IJSB_NSA_ILi0EEESV_EEEEENS5_IJNS4_10UnderscoreESY_SY_EEEEENS4_13SM90_TMA_LOADENS4_14ComposedLayoutINS4_7SwizzleILi3ELi4ELi3EEENS4_18smem_ptr_flag_bitsILi32EEENSS_INS5_IJNSA_ILi8EEESH_EEENS5_IJSH_SB_EEEEEEEvNS4_8identityES11_S1B_vS1C_EENS_8epilogue10collective6detail29Sm90TmaWarpSpecializedAdapterINS1F_15DefaultEpilogueIfSJ_SJ_NS1E_6thread17LinearCombinationIfLi1EffLNS1J_9ScaleType4KindE0ELNS_15FloatRoundStyleE2EfEENS1_15EpilogueDefaultEEEEEvvEEEEvNT_6ParamsE)
        .other          _ZN7cutlass13device_kernelINS_4gemm6kernel13GemmUniversalIN4cute5tupleIJiiiiEEENS1_10collective13CollectiveMmaINS1_34MainloopSm90TmaGmmaWarpSpecializedILi5ENS5_IJNS4_1CILi1EEESB_SB_EEENS1_35KernelTmaWarpSpecializedCooperativeEEENS5_IJNSA_ILi256EEENSA_ILi64EEENSA_ILi32EEEEEEfNS5_IJlSB_lEEEfSJ_NS4_8TiledMMAINS4_8MMA_AtomIJNS4_4SM904GMMA29MMA_64x64x8_F32TF32TF32_SS_TNILNSN_7ScaleInE1ELSP_1EEEEEENS4_6LayoutINS5_IJNSA_ILi2EEESB_SB_EEENS5_IJSB_NSA_ILi0EEESV_EEEEENS5_IJNS4_10UnderscoreESY_SY_EEEEENS4_13SM90_TMA_LOADENS4_14ComposedLayoutINS4_7SwizzleILi3ELi4ELi3EEENS4_18smem_ptr_flag_bitsILi32EEENSS_INS5_IJNSA_ILi8EEESH_EEENS5_IJSH_SB_EEEEEEEvNS4_8identityES11_S1B_vS1C_EENS_8epilogue10collective6detail29Sm90TmaWarpSpecializedAdapterINS1F_15DefaultEpilogueIfSJ_SJ_NS1E_6thread17LinearCombinationIfLi1EffLNS1J_9ScaleType4KindE0ELNS_15FloatRoundStyleE2EfEENS1_15EpilogueDefaultEEEEEvvEEEEvNT_6ParamsE,@"STO_CUDA_ENTRY STV_DEFAULT"
_ZN7cutlass13device_kernelINS_4gemm6kernel13GemmUniversalIN4cute5tupleIJiiiiEEENS1_10collective13CollectiveMmaINS1_34MainloopSm90TmaGmmaWarpSpecializedILi5ENS5_IJNS4_1CILi1EEESB_SB_EEENS1_35KernelTmaWarpSpecializedCooperativeEEENS5_IJNSA_ILi256EEENSA_ILi64EEENSA_ILi32EEEEEEfNS5_IJlSB_lEEEfSJ_NS4_8TiledMMAINS4_8MMA_AtomIJNS4_4SM904GMMA29MMA_64x64x8_F32TF32TF32_SS_TNILNSN_7ScaleInE1ELSP_1EEEEEENS4_6LayoutINS5_IJNSA_ILi2EEESB_SB_EEENS5_IJSB_NSA_ILi0EEESV_EEEEENS5_IJNS4_10UnderscoreESY_SY_EEEEENS4_13SM90_TMA_LOADENS4_14ComposedLayoutINS4_7SwizzleILi3ELi4ELi3EEENS4_18smem_ptr_flag_bitsILi32EEENSS_INS5_IJNSA_ILi8EEESH_EEENS5_IJSH_SB_EEEEEEEvNS4_8identityES11_S1B_vS1C_EENS_8epilogue10collective6detail29Sm90TmaWarpSpecializedAdapterINS1F_15DefaultEpilogueIfSJ_SJ_NS1E_6thread17LinearCombinationIfLi1EffLNS1J_9ScaleType4KindE0ELNS_15FloatRoundStyleE2EfEENS1_15EpilogueDefaultEEEEEvvEEEEvNT_6ParamsE:
[----:B------:R-:W0:Y:S01]  /*0000*/  LDC R1, c[0x0][0x28] ;  /* 0x00000a00ff017b82 */ /* 0x000e220000000800 */
[----:B------:R-:W1:Y:S01]  /*0010*/  S2R R18, SR_TID.X ;  /* 0x0000000000127919 */ /* 0x000e620000002100 */
[----:B------:R-:W-:Y:S01]  /*0020*/  ELECT P0, URZ, PT ;  /* 0x00000000003f782f */ /* 0x000fe20003800000 */
[----:B------:R-:W-:Y:S01]  /*0030*/  BSSY B0, `(.L_x_0) ;  /* 0x000000f000007945 */ /* 0x000fe20003800000 */
[--C-:B-1----:R-:W-:Y:S02]  /*0040*/  SHF.R.U32.HI R0, RZ, 0x5, R18.reuse ;  /* 0x00000005ff007819 */ /* 0x102fe40000011612 */
[----:B------:R-:W-:-:S03]  /*0050*/  SHF.R.U32.HI R22, RZ, 0x7, R18 ;  /* 0x00000007ff167819 */ /* 0x000fc60000011612 */
[----:B------:R-:W1:Y:S04]  /*0060*/  SHFL.IDX PT, R5, R0, RZ, 0x1f ;  /* 0x00001fff00057589 */ /* 0x000e6800000e0000 */
[----:B------:R2:W3:Y:S01]  /*0070*/  SHFL.IDX PT, R8, R22, RZ, 0x1f ;  /* 0x00001fff16087589 */ /* 0x0004e200000e0000 */
[----:B-1----:R-:W-:-:S13]  /*0080*/  ISETP.NE.OR P0, PT, R5, RZ, !P0 ;  /* 0x000000ff0500720c */ /* 0x002fda0004705670 */
[----:B0-23--:R-:W-:Y:S05]  /*0090*/  @P0 BRA `(.L_x_1) ;  /* 0x0000000000200947 */ /* 0x00dfea0003800000 */
[----:B------:R-:W-:Y:S02]  /*00a0*/  ULDC.64 UR4, c[0x0][0x198] ;  /* 0x0000660000047ab9 */ /* 0x000fe40000000a00 */
[----:B------:R-:W-:Y:S02]  /*00b0*/  UIADD3 UR6, UP0, UR4, 0xf0, URZ ;  /* 0x000000f004067890 */ /* 0x000fe4000ff1e03f */
[----:B------:R-:W-:Y:S02]  /*00c0*/  UIADD3 UR4, UP1, UR4, 0x1f0, URZ ;  /* 0x000001f004047890 */ /* 0x000fe4000ff3e03f */
[----:B------:R-:W-:Y:S02]  /*00d0*/  UIADD3.X UR7, URZ, UR5, URZ, UP0, !UPT ;  /* 0x000000053f077290 */ /* 0x000fe400087fe43f */
[----:B------:R-:W-:-:S07]  /*00e0*/  UIADD3.X UR5, URZ, UR5, URZ, UP1, !UPT ;  /* 0x000000053f057290 */ /* 0x000fce0008ffe43f */
[----:B------:R0:W-:Y:S02]  /*00f0*/  UTMACCTL.PF [UR6] ;  /* 0x00000000060079b9 */ /* 0x0001e40008040000 */
[----:B------:R0:W-:Y:S02]  /*0100*/  UTMACCTL.PF [UR4] ;  /* 0x00000000040079b9 */ /* 0x0001e40008040000 */
[----:B0-----:R-:W-:Y:S01]  /*0110*/  NOP ;  /* 0x0000000000007918 */ /* 0x001fe20000000000 */
.L_x_1:
[----:B------:R-:W-:Y:S05]  /*0120*/  BSYNC B0 ;  /* 0x0000000000007941 */ /* 0x000fea0003800000 */
.L_x_0:
[----:B------:R-:W0:Y:S02]  /*0130*/  SHFL.IDX PT, R2, R0, RZ, 0x1f ;  /* 0x00001fff00027589 */ /* 0x000e2400000e0000 */
[----:B0-----:R-:W-:-:S13]  /*0140*/  ISETP.NE.AND P0, PT, R2, RZ, PT ;  /* 0x000000ff0200720c */ /* 0x001fda0003f05270 */
[----:B------:R-:W-:Y:S05]  /*0150*/  @P0 BRA `(.L_x_2) ;  /* 0x0000000000600947 */ /* 0x000fea0003800000 */
[----:B------:R-:W0:Y:S01]  /*0160*/  S2UR UR8, SR_CgaCtaId ;  /* 0x00000000000879c3 */ /* 0x000e220000008800 */
[----:B------:R-:W-:Y:S01]  /*0170*/  UMOV UR4, 0x400 ;  /* 0x0000040000047882 */ /* 0x000fe20000000000 */
[----:B------:R-:W-:Y:S01]  /*0180*/  UMOV UR5, 0x1 ;  /* 0x0000000100057882 */ /* 0x000fe20000000000 */
[----:B------:R-:W-:Y:S01]  /*0190*/  UMOV UR6, 0x100 ;  /* 0x0000010000067882 */ /* 0x000fe20000000000 */
[----:B------:R-:W-:Y:S01]  /*01a0*/  ELECT P0, URZ, PT ;  /* 0x00000000003f782f */ /* 0x000fe20003800000 */
[----:B------:R-:W-:-:S04]  /*01b0*/  UIADD3 UR6, -UR6, 0x100000, URZ ;  /* 0x0010000006067890 */ /* 0x000fc8000fffe13f */
[----:B------:R-:W-:Y:S02]  /*01c0*/  USHF.L.U32 UR7, UR6, 0xb, URZ ;  /* 0x0000000b06077899 */ /* 0x000fe4000800063f */
[----:B------:R-:W-:Y:S02]  /*01d0*/  USHF.L.U32 UR6, UR6, 0x1, URZ ;  /* 0x0000000106067899 */ /* 0x000fe4000800063f */
[----:B0-----:R-:W-:Y:S02]  /*01e0*/  ULEA UR8, UR8, UR4, 0x18 ;  /* 0x0000000408087291 */ /* 0x001fe4000f8ec03f */
[----:B------:R-:W-:-:S04]  /*01f0*/  UIADD3 UR4, -UR5, 0x100000, URZ ;  /* 0x0010000005047890 */ /* 0x000fc8000fffe13f */
[----:B------:R-:W-:Y:S02]  /*0200*/  USHF.L.U32 UR5, UR4, 0xb, URZ ;  /* 0x0000000b04057899 */ /* 0x000fe4000800063f */
[----:B------:R-:W-:Y:S01]  /*0210*/  USHF.L.U32 UR4, UR4, 0x1, URZ ;  /* 0x0000000104047899 */ /* 0x000fe2000800063f */
[----:B------:R-:W0:Y:S11]  /*0220*/  FENCE.VIEW.ASYNC.S ;  /* 0x00000000000073c6 */ /* 0x000e360000000000 */
[----:B0-----:R0:W1:Y:S01]  /*0230*/  SYNCS.EXCH.64 URZ, [UR8], UR4 ;  /* 0x00000004083f75b2 */ /* 0x0010620008000100 */
[----:B------:R0:W2:Y:S01]  /*0240*/  SYNCS.EXCH.64 URZ, [UR8+0x28], UR6 ;  /* 0x00002806083f75b2 */ /* 0x0000a20008000100 */
[----:B------:R0:W3:Y:S01]  /*0250*/  SYNCS.EXCH.64 URZ, [UR8+0x8], UR4 ;  /* 0x00000804083f75b2 */ /* 0x0000e20008000100 */
[----:B------:R0:W4:Y:S01]  /*0260*/  SYNCS.EXCH.64 URZ, [UR8+0x30], UR6 ;  /* 0x00003006083f75b2 */ /* 0x0001220008000100 */
[----:B------:R0:W0:Y:S01]  /*0270*/  SYNCS.EXCH.64 URZ, [UR8+0x10], UR4 ;  /* 0x00001004083f75b2 */ /* 0x0000220008000100 */
[----:B------:R0:W0:Y:S01]  /*0280*/  SYNCS.EXCH.64 URZ, [UR8+0x38], UR6 ;  /* 0x00003806083f75b2 */ /* 0x0000220008000100 */
[----:B------:R0:W0:Y:S01]  /*0290*/  SYNCS.EXCH.64 URZ, [UR8+0x18], UR4 ;  /* 0x00001804083f75b2 */ /* 0x0000220008000100 */
[----:B------:R0:W0:Y:S01]  /*02a0*/  SYNCS.EXCH.64 URZ, [UR8+0x40], UR6 ;  /* 0x00004006083f75b2 */ /* 0x0000220008000100 */
[----:B------:R0:W0:Y:S01]  /*02b0*/  SYNCS.EXCH.64 URZ, [UR8+0x20], UR4 ;  /* 0x00002004083f75b2 */ /* 0x0000220008000100 */
[----:B------:R0:W0:Y:S01]  /*02c0*/  SYNCS.EXCH.64 URZ, [UR8+0x48], UR6 ;  /* 0x00004806083f75b2 */ /* 0x0000220008000100 */
[----:B------:R-:W-:Y:S01]  /*02d0*/  NOP ;  /* 0x0000000000007918 */ /* 0x000fe20000000000 */
.L_x_2:
[----:B------:R-:W5:Y:S01]  /*02e0*/  SHFL.IDX PT, R0, R0, RZ, 0x1f ;  /* 0x00001fff00007589 */ /* 0x000f6200000e0000 */
[----:B------:R-:W1:Y:S01]  /*02f0*/  LDC R2, c[0x0][0x65c] ;  /* 0x00019700ff027b82 */ /* 0x000e620000000800 */
[----:B------:R-:W-:Y:S02]  /*0300*/  ELECT P0, URZ, PT ;  /* 0x00000000003f782f */ /* 0x000fe40003800000 */
[----:B------:R-:W-:Y:S01]  /*0310*/  LOP3.LUT R6, R6, 0xfffff7ff, RZ, 0xc0, !PT ;  /* 0xfffff7ff06067812 */ /* 0x000fe200078ec0ff */
[----:B------:R-:W2:Y:S01]  /*0320*/  S2R R3, SR_CTAID.Y ;  /* 0x0000000000037919 */ /* 0x000ea20000002600 */
[----:B0-----:R-:W-:Y:S01]  /*0330*/  UMOV UR4, 0x20 ;  /* 0x0000002000047882 */ /* 0x001fe20000000000 */
[----:B------:R-:W-:Y:S01]  /*0340*/  ISETP.NE.AND P2, PT, R8, RZ, PT ;  /* 0x000000ff0800720c */ /* 0x000fe20003f45270 */
[----:B------:R-:W-:Y:S01]  /*0350*/  NOP ;  /* 0x0000000000007918 */ /* 0x000fe20000000000 */
[----:B------:R-:W0:Y:S01]  /*0360*/  S2R R4, SR_CTAID.X ;  /* 0x0000000000047919 */ /* 0x000e220000002500 */
[----:B------:R-:W-:Y:S01]  /*0370*/  NOP ;  /* 0x0000000000007918 */ /* 0x000fe20000000000 */
[----:B-----5:R-:W-:-:S02]  /*0380*/  ISETP.NE.OR P0, PT, R0, RZ, !P0 ;  /* 0x000000ff0000720c */ /* 0x020fc40004705670 */
[----:B-1----:R-:W-:-:S11]  /*0390*/  ISETP.NE.AND P3, PT, R2, 0x1, PT ;  /* 0x000000010200780c */ /* 0x002fd60003f65270 */
[----:B------:R-:W-:Y:S01]  /*03a0*/  VOTEU.ALL UP0, P0 ;  /* 0x00000000003f7886 */ /* 0x000fe20000000000 */
[----:B------:R-:W-:Y:S01]  /*03b0*/  VOTEU.ALL UP1, P0 ;  /* 0x00000000003f7886 */ /* 0x000fe20000020000 */
[----:B------:R-:W-:Y:S01]  /*03c0*/  @P3 LOP3.LUT R6, R6, 0x800, RZ, 0xfc, !PT ;  /* 0x0000080006063812 */ /* 0x000fe200078efcff */
[----:B------:R-:W0:Y:S01]  /*03d0*/  @P3 LDC R17, c[0x0][0x10] ;  /* 0x00000400ff113b82 */ /* 0x000e220000000800 */
[----:B------:R-:W-:Y:S01]  /*03e0*/  SHF.R.S32.HI R6, RZ, 0x1f, R5 ;  /* 0x0000001fff067819 */ /* 0x000fe20000011405 */
[----:B------:R-:W-:Y:S01]  /*03f0*/  @!UP0 UMOV UR6, 0x400 ;  /* 0x0000040000068882 */ /* 0x000fe20000000000 */
[----:B------:R-:W-:-:S04]  /*0400*/  @!UP0 UIADD3 UR4, -UR4, 0x100000, URZ ;  /* 0x0010000004048890 */ /* 0x000fc8000fffe13f */
[----:B------:R-:W-:Y:S02]  /*0410*/  @!UP0 USHF.L.U32 UR5, UR4, 0xb, URZ ;  /* 0x0000000b04058899 */ /* 0x000fe4000800063f */
[----:B------:R-:W-:Y:S01]  /*0420*/  @!UP0 USHF.L.U32 UR4, UR4, 0x1, URZ ;  /* 0x0000000104048899 */ /* 0x000fe2000800063f */
[----:B------:R-:W-:Y:S01]  /*0430*/  @P3 IMAD.MOV.U32 R7, RZ, RZ, RZ ;  /* 0x000000ffff073224 */ /* 0x000fe200078e00ff */
[----:B------:R-:W-:Y:S01]  /*0440*/  LEA.HI R6, R6, R5, RZ, 0x2 ;  /* 0x0000000506067211 */ /* 0x000fe200078f10ff */
[----:B------:R-:W-:Y:S01]  /*0450*/  @P3 IMAD.MOV.U32 R11, RZ, RZ, RZ ;  /* 0x000000ffff0b3224 */ /* 0x000fe200078e00ff */
[----:B------:R-:W1:Y:S02]  /*0460*/  @!UP0 S2UR UR7, SR_CgaCtaId ;  /* 0x00000000000789c3 */ /* 0x000e640000008800 */
[----:B------:R-:W-:Y:S01]  /*0470*/  LOP3.LUT R0, R6, 0xfffffffc, RZ, 0xc0, !PT ;  /* 0xfffffffc06007812 */ /* 0x000fe200078ec0ff */
[----:B--2---:R-:W-:-:S04]  /*0480*/  @P3 IMAD.MOV.U32 R6, RZ, RZ, R3 ;  /* 0x000000ffff063224 */ /* 0x004fc800078e0003 */
[----:B------:R-:W-:Y:S01]  /*0490*/  IMAD.IADD R0, R5, 0x1, -R0 ;  /* 0x0000000105007824 */ /* 0x000fe200078e0a00 */
[----:B------:R-:W2:Y:S01]  /*04a0*/  @!P3 LDC R9, c[0x0][0xc] ;  /* 0x00000300ff09bb82 */ /* 0x000ea20000000800 */
[----:B------:R-:W-:Y:S02]  /*04b0*/  IMAD.MOV.U32 R5, RZ, RZ, RZ ;  /* 0x000000ffff057224 */ /* 0x000fe400078e00ff */
[----:B0-----:R-:W-:-:S04]  /*04c0*/  @P3 IMAD.WIDE.U32 R16, R4, R17, R6 ;  /* 0x0000001104103225 */ /* 0x001fc800078e0006 */
[----:B------:R-:W-:Y:S01]  /*04d0*/  @P3 IMAD.IADD R17, R17, 0x1, R11 ;  /* 0x0000000111113824 */ /* 0x000fe200078e020b */
[----:B-1----:R-:W-:Y:S01]  /*04e0*/  @!UP0 ULEA UR6, UR7, UR6, 0x18 ;  /* 0x0000000607068291 */ /* 0x002fe2000f8ec03f */
[----:B------:R-:W-:Y:S01]  /*04f0*/  VOTEU.ALL UP0, P0 ;  /* 0x00000000003f7886 */ /* 0x000fe20000000000 */
[----:B------:R-:W-:-:S04]  /*0500*/  ISETP.NE.AND P0, PT, R0, 0x3, PT ;  /* 0x000000030000780c */ /* 0x000fc80003f05270 */
[----:B------:R-:W-:Y:S01]  /*0510*/  ISETP.EQ.OR P0, PT, R0, RZ, !P0 ;  /* 0x000000ff0000720c */ /* 0x000fe20004702670 */
[----:B--2---:R-:W-:-:S03]  /*0520*/  @!P3 IMAD.WIDE.U32 R6, R9, R3, R4 ;  /* 0x000000030906b225 */ /* 0x004fc600078e0004 */
[C---:B------:R-:W-:Y:S01]  /*0530*/  ISETP.EQ.AND P0, PT, R8.reuse, RZ, P0 ;  /* 0x000000ff0800720c */ /* 0x040fe20000702270 */
[----:B------:R-:W-:Y:S01]  /*0540*/  VIADD R8, R8, 0xffffffff ;  /* 0xffffffff08087836 */ /* 0x000fe20000000000 */
[----:B------:R-:W0:Y:S02]  /*0550*/  FENCE.VIEW.ASYNC.S ;  /* 0x00000000000073c6 */ /* 0x000e240000000000 */
[----:B0-----:R0:W3:Y:S01]  /*0560*/  @!UP0 SYNCS.EXCH.64 URZ, [UR6+0x60], UR4 ;  /* 0x00006004063f85b2 */ /* 0x0010e20008000100 */
[----:B------:R-:W-:Y:S01]  /*0570*/  @!P3 IMAD.MOV.U32 R16, RZ, RZ, R6 ;  /* 0x000000ffff10b224 */ /* 0x000fe200078e0006 */
[----:B------:R-:W-:Y:S02]  /*0580*/  SEL R19, RZ, 0x1, !P0 ;  /* 0x00000001ff137807 */ /* 0x000fe40004000000 */
[----:B------:R-:W-:Y:S02]  /*0590*/  ISETP.GE.U32.AND P1, PT, R8, 0x2, PT ;  /* 0x000000020800780c */ /* 0x000fe40003f26070 */
[----:B------:R-:W-:-:S02]  /*05a0*/  @!P3 MOV R17, R7 ;  /* 0x000000070011b202 */ /* 0x000fc40000000f00 */
[----:B------:R-:W-:Y:S01]  /*05b0*/  SEL R19, R19, 0x2, P1 ;  /* 0x0000000213137807 */ /* 0x000fe20000800000 */
[----:B------:R0:W3:Y:S01]  /*05c0*/  @!UP1 SYNCS.EXCH.64 URZ, [UR6+0x68], UR4 ;  /* 0x00006804063f95b2 */ /* 0x0000e20008000100 */
[----:B------:R-:W-:Y:S01]  /*05d0*/  NOP ;  /* 0x0000000000007918 */ /* 0x000fe20000000000 */
[----:B---34-:R-:W-:Y:S06]  /*05e0*/  BAR.SYNC.DEFER_BLOCKING 0x0 ;  /* 0x0000000000007b1d */ /* 0x018fec0000010000 */
[----:B------:R-:W-:Y:S05]  /*05f0*/  @!P2 BRA `(.L_x_3) ;  /* 0x0000005c0064a947 */ /* 0x000fea0003800000 */
[----:B------:R-:W-:-:S13]  /*0600*/  ISETP.GT.U32.AND P0, PT, R8, 0x1, PT ;  /* 0x000000010800780c */ /* 0x000fda0003f04070 */
[----:B0-----:R-:W-:Y:S05]  /*0610*/  @P0 EXIT ;  /* 0x000000000000094d */ /* 0x001fea0003800000 */
[----:B------:R-:W-:Y:S01]  /*0620*/  ULDC.64 UR4, c[0x0][0x650] ;  /* 0x0001940000047ab9 */ /* 0x000fe20000000a00 */
[----:B------:R-:W-:Y:S01]  /*0630*/  PRMT R0, RZ, 0x7610, R0 ;  /* 0x00007610ff007816 */ /* 0x000fe20000000000 */
[----:B------:R-:W-:Y:S01]  /*0640*/  IMAD.MOV.U32 R92, RZ, RZ, -0x1 ;  /* 0xffffffffff5c7424 */ /* 0x000fe200078e00ff */
[----:B------:R-:W-:Y:S01]  /*0650*/  ISETP.GE.U32.AND P0, PT, R16, UR4, PT ;  /* 0x0000000410007c0c */ /* 0x000fe2000bf06070 */
[----:B------:R-:W-:Y:S02]  /*0660*/  IMAD.MOV.U32 R90, RZ, RZ, -0x1 ;  /* 0xffffffffff5a7424 */ /* 0x000fe400078e00ff */
[----:B------:R-:W-:Y:S01]  /*0670*/  IMAD.MOV.U32 R23, RZ, RZ, -0x1 ;  /* 0xffffffffff177424 */ /* 0x000fe200078e00ff */
[----:B------:R-:W-:-:S13]  /*0680*/  ISETP.GE.U32.AND.EX P0, PT, R17, UR5, PT, P0 ;  /* 0x0000000511007c0c */ /* 0x000fda000bf06100 */
[----:B------:R-:W-:Y:S05]  /*0690*/  @P0 BRA `(.L_x_4) ;  /* 0x0000000400540947 */ /* 0x000fea0003800000 */
[----:B------:R-:W0:Y:S01]  /*06a0*/  LDC.64 R14, c[0x0][0x628] ;  /* 0x00018a00ff0e7b82 */ /* 0x000e220000000a00 */
[----:B------:R-:W-:Y:S02]  /*06b0*/  IMAD.MOV.U32 R6, RZ, RZ, R16 ;  /* 0x000000ffff067224 */ /* 0x000fe400078e0010 */
[----:B------:R-:W-:-:S05]  /*06c0*/  IMAD.MOV.U32 R7, RZ, RZ, R17 ;  /* 0x000000ffff077224 */ /* 0x000fca00078e0011 */
[----:B------:R-:W1:Y:S08]  /*06d0*/  LDC R0, c[0x0][0x630] ;  /* 0x00018c00ff007b82 */ /* 0x000e700000000800 */
[----:B------:R-:W2:Y:S01]  /*06e0*/  LDC.64 R20, c[0x0][0x620] ;  /* 0x00018800ff147b82 */ /* 0x000ea20000000a00 */
[----:B0-----:R-:W-:-:S04]  /*06f0*/  ISETP.NE.U32.AND P0, PT, R14, RZ, PT ;  /* 0x000000ff0e00720c */ /* 0x001fc80003f05070 */
[----:B------:R-:W-:-:S13]  /*0700*/  ISETP.NE.AND.EX P0, PT, R15, RZ, PT, P0 ;  /* 0x000000ff0f00720c */ /* 0x000fda0003f05300 */
[----:B-12---:R-:W-:Y:S05]  /*0710*/  @!P0 BRA `(.L_x_5) ;  /* 0x0000000000288947 */ /* 0x006fea0003800000 */
[----:B------:R-:W0:Y:S02]  /*0720*/  LDC R11, c[0x0][0x634] ;  /* 0x00018d00ff0b7b82 */ /* 0x000e240000000800 */
[----:B0-----:R-:W-:-:S05]  /*0730*/  IADD3 R11, P0, R16, R11, RZ ;  /* 0x0000000b100b7210 */ /* 0x001fca0007f1e0ff */
[----:B------:R-:W-:-:S04]  /*0740*/  IMAD.X R13, RZ, RZ, R17, P0 ;  /* 0x000000ffff0d7224 */ /* 0x000fc800000e0611 */
[----:B------:R-:W-:-:S04]  /*0750*/  IMAD.WIDE.U32 R6, R13, R14, RZ ;  /* 0x0000000e0d067225 */ /* 0x000fc800078e00ff */
[----:B------:R-:W-:-:S04]  /*0760*/  IMAD.WIDE.U32 R8, P0, R11, R15, R6 ;  /* 0x0000000f0b087225 */ /* 0x000fc80007800006 */
[----:B------:R-:W-:-:S04]  /*0770*/  IMAD.WIDE.U32 R6, R11, R14, RZ ;  /* 0x0000000e0b067225 */ /* 0x000fc800078e00ff */
[----:B------:R-:W-:Y:S01]  /*0780*/  IMAD.X R11, RZ, RZ, RZ, P0 ;  /* 0x000000ffff0b7224 */ /* 0x000fe200000e06ff */
[----:B------:R-:W-:Y:S01]  /*0790*/  IADD3 RZ, P0, R7, R8, RZ ;  /* 0x0000000807ff7210 */ /* 0x000fe20007f1e0ff */
[----:B------:R-:W-:-:S04]  /*07a0*/  IMAD.MOV.U32 R10, RZ, RZ, R9 ;  /* 0x000000ffff0a7224 */ /* 0x000fc800078e0009 */
[----:B------:R-:W-:-:S08]  /*07b0*/  IMAD.WIDE.U32.X R6, R13, R15, R10, P0 ;  /* 0x0000000f0d067225 */ /* 0x000fd000000e040a */
.L_x_5:
[-CC-:B------:R-:W-:Y:S01]  /*07c0*/  SHF.R.U64 R23, R6, R0.reuse, R7.reuse ;  /* 0x0000000006177219 */ /* 0x180fe20000001207 */
[----:B------:R-:W0:Y:S01]  /*07d0*/  LDC R10, c[0x0][0x618] ;  /* 0x00018600ff0a7b82 */ /* 0x000e220000000800 */
[----:B------:R-:W-:Y:S01]  /*07e0*/  SHF.R.U32.HI R5, RZ, R0, R7 ;  /* 0x00000000ff057219 */ /* 0x000fe20000011607 */
[----:B------:R-:W-:Y:S01]  /*07f0*/  ULDC UR4, c[0x0][0x150] ;  /* 0x0000540000047ab9 */ /* 0x000fe20000000800 */
[----:B------:R-:W-:Y:S02]  /*0800*/  IADD3 R9, P0, RZ, -R23, RZ ;  /* 0x80000017ff097210 */ /* 0x000fe40007f1e0ff */
[----:B------:R-:W-:Y:S02]  /*0810*/  I2FP.F32.U32 R0, R4 ;  /* 0x0000000400007245 */ /* 0x000fe40000201000 */
[----:B------:R-:W-:Y:S01]  /*0820*/  IADD3.X R11, RZ, ~R5, RZ, P0, !PT ;  /* 0x80000005ff0b7210 */ /* 0x000fe200007fe4ff */
[----:B------:R-:W1:Y:S01]  /*0830*/  LDC.64 R28, c[0x0][0x640] ;  /* 0x00019000ff1c7b82 */ /* 0x000e620000000a00 */
[----:B------:R-:W-:-:S04]  /*0840*/  IMAD.WIDE.U32 R6, R9, R20, R16 ;  /* 0x0000001409067225 */ /* 0x000fc800078e0010 */
[----:B------:R-:W-:Y:S01]  /*0850*/  FMUL R0, R0, UR4 ;  /* 0x0000000400007c20 */ /* 0x000fe20008400000 */
[----:B------:R-:W-:Y:S01]  /*0860*/  ULDC UR4, c[0x0][0x154] ;  /* 0x0000550000047ab9 */ /* 0x000fe20000000800 */
[----:B------:R-:W-:Y:S01]  /*0870*/  IMAD R8, R11, R20, RZ ;  /* 0x000000140b087224 */ /* 0x000fe200078e02ff */
[----:B------:R-:W2:Y:S03]  /*0880*/  LDC R5, c[0x0][0x144] ;  /* 0x00005100ff057b82 */ /* 0x000ea60000000800 */
[----:B------:R-:W3:Y:S01]  /*0890*/  F2I.U32.TRUNC.NTZ R0, R0 ;  /* 0x0000000000007305 */ /* 0x000ee2000020f000 */
[----:B------:R-:W-:-:S04]  /*08a0*/  IMAD R9, R9, R21, R8 ;  /* 0x0000001509097224 */ /* 0x000fc800078e0208 */
[----:B------:R-:W-:Y:S01]  /*08b0*/  IMAD.IADD R7, R7, 0x1, R9 ;  /* 0x0000000107077824 */ /* 0x000fe200078e0209 */
[----:B------:R-:W4:Y:S01]  /*08c0*/  LDC R12, c[0x0][0x608] ;  /* 0x00018200ff0c7b82 */ /* 0x000f220000000800 */
[----:B------:R-:W-:-:S03]  /*08d0*/  IMAD.MOV.U32 R9, RZ, RZ, -0x1 ;  /* 0xffffffffff097424 */ /* 0x000fc600078e00ff */
[-CC-:B0-----:R-:W-:Y:S02]  /*08e0*/  SHF.R.U64 R20, R6, R10.reuse, R7.reuse ;  /* 0x0000000a06147219 */ /* 0x181fe40000001207 */
[----:B------:R-:W-:Y:S02]  /*08f0*/  I2FP.F32.U32 R6, R3 ;  /* 0x0000000300067245 */ /* 0x000fe40000201000 */
[----:B------:R-:W-:Y:S01]  /*0900*/  SHF.R.U32.HI R7, RZ, R10, R7 ;  /* 0x0000000aff077219 */ /* 0x000fe20000011607 */
[----:B------:R-:W0:Y:S01]  /*0910*/  LDC R26, c[0x0][0x658] ;  /* 0x00019600ff1a7b82 */ /* 0x000e220000000800 */
[----:B-1----:R-:W-:Y:S01]  /*0920*/  ISETP.NE.U32.AND P0, PT, R28, RZ, PT ;  /* 0x000000ff1c00720c */ /* 0x002fe20003f05070 */
[----:B---3--:R-:W-:Y:S02]  /*0930*/  IMAD.MOV R8, RZ, RZ, -R0 ;  /* 0x000000ffff087224 */ /* 0x008fe400078e0a00 */
[----:B------:R-:W-:Y:S01]  /*0940*/  FMUL R6, R6, UR4 ;  /* 0x0000000406067c20 */ /* 0x000fe20008400000 */
[----:B------:R-:W-:-:S03]  /*0950*/  ISETP.NE.AND.EX P0, PT, R29, RZ, PT, P0 ;  /* 0x000000ff1d00720c */ /* 0x000fc60003f05300 */
[----:B------:R-:W1:Y:S01]  /*0960*/  LDC R14, c[0x0][0x148] ;  /* 0x00005200ff0e7b82 */ /* 0x000e620000000800 */
[----:B--2---:R-:W-:-:S07]  /*0970*/  IMAD R0, R5, R8, R4 ;  /* 0x0000000805007224 */ /* 0x004fce00078e0204 */
[----:B------:R-:W2:Y:S01]  /*0980*/  LDC R24, c[0x0][0x600] ;  /* 0x00018000ff187b82 */ /* 0x000ea20000000800 */
[-CC-:B----4-:R-:W-:Y:S02]  /*0990*/  SHF.R.U64 R30, R20, R12.reuse, R7.reuse ;  /* 0x0000000c141e7219 */ /* 0x190fe40000001207 */
[----:B------:R-:W-:Y:S01]  /*09a0*/  SHF.R.U32.HI R5, RZ, R12, R7 ;  /* 0x0000000cff057219 */ /* 0x000fe20000011607 */
[----:B------:R-:W-:Y:S01]  /*09b0*/  IMAD.MOV.U32 R7, RZ, RZ, 0x1 ;  /* 0x00000001ff077424 */ /* 0x000fe200078e00ff */
[----:B------:R3:W4:Y:S03]  /*09c0*/  F2I.U32.TRUNC.NTZ R12, R6 ;  /* 0x00000006000c7305 */ /* 0x000726000020f000 */
[----:B------:R-:W1:Y:S01]  /*09d0*/  LDC R15, c[0x0][0x648] ;  /* 0x00019200ff0f7b82 */ /* 0x000e620000000800 */
[-C--:B0-----:R-:W-:Y:S02]  /*09e0*/  SHF.L.U32 R4, R9, R26.reuse, RZ ;  /* 0x0000001a09047219 */ /* 0x081fe400000006ff */
[----:B------:R-:W-:-:S02]  /*09f0*/  SHF.R.U64 R32, R30, R26, R5 ;  /* 0x0000001a1e207219 */ /* 0x000fc40000001205 */
[----:B------:R-:W-:Y:S02]  /*0a00*/  LOP3.LUT R11, RZ, R4, RZ, 0x33, !PT ;  /* 0x00000004ff0b7212 */ /* 0x000fe400078e33ff */
[-C--:B------:R-:W-:Y:S01]  /*0a10*/  SHF.R.U32.HI R5, RZ, R26.reuse, R5 ;  /* 0x0000001aff057219 */ /* 0x080fe20000011605 */
[----:B------:R-:W0:Y:S01]  /*0a20*/  LDC R21, c[0x0][0x638] ;  /* 0x00018e00ff157b82 */ /* 0x000e220000000800 */
[----:B------:R-:W-:Y:S01]  /*0a30*/  SHF.L.U32 R10, R7, R26, RZ ;  /* 0x0000001a070a7219 */ /* 0x000fe200000006ff */
[----:B------:R-:W-:-:S06]  /*0a40*/  IMAD.MOV.U32 R4, RZ, RZ, R32 ;  /* 0x000000ffff047224 */ /* 0x000fcc00078e0020 */
[----:B------:R-:W0:Y:S01]  /*0a50*/  LDC R92, c[0x0][0x610] ;  /* 0x00018400ff5c7b82 */ /* 0x000e220000000800 */
[----:B---34-:R-:W-:Y:S05]  /*0a60*/  @!P0 BRA `(.L_x_6) ;  /* 0x0000000000288947 */ /* 0x018fea0003800000 */
[----:B------:R-:W3:Y:S02]  /*0a70*/  LDC R9, c[0x0][0x64c] ;  /* 0x00019300ff097b82 */ /* 0x000ee40000000800 */
[----:B---3--:R-:W-:-:S05]  /*0a80*/  IADD3 R9, P0, R32, R9, RZ ;  /* 0x0000000920097210 */ /* 0x008fca0007f1e0ff */
        /* <DEDUP_REMOVED lines=8> */
.L_x_6:
[----:B-1----:R-:W-:Y:S01]  /*0b10*/  SHF.R.U64 R4, R4, R15, R5 ;  /* 0x0000000f04047219 */ /* 0x002fe20000001205 */
[----:B--2---:R-:W-:Y:S01]  /*0b20*/  VIADD R5, R24, 0xffffffff ;  /* 0xffffffff18057836 */ /* 0x004fe20000000000 */
[----:B------:R-:W-:Y:S02]  /*0b30*/  IADD3 R12, -R12, RZ, RZ ;  /* 0x000000ff0c0c7210 */ /* 0x000fe40007ffe1ff */
[----:B------:R-:W-:Y:S01]  /*0b40*/  LOP3.LUT R11, R30, R11, RZ, 0xc0, !PT ;  /* 0x0000000b1e0b7212 */ /* 0x000fe200078ec0ff */
[----:B------:R-:W-:Y:S01]  /*0b50*/  IMAD.MOV R6, RZ, RZ, -R4 ;  /* 0x000000ffff067224 */ /* 0x000fe200078e0a04 */
[----:B------:R-:W-:Y:S01]  /*0b60*/  LOP3.LUT R5, R20, R5, RZ, 0xc0, !PT ;  /* 0x0000000514057212 */ /* 0x000fe200078ec0ff */
[----:B------:R-:W-:Y:S02]  /*0b70*/  @P3 IMAD R0, R14, R12, R3 ;  /* 0x0000000c0e003224 */ /* 0x000fe400078e0203 */
[----:B------:R-:W-:Y:S02]  /*0b80*/  IMAD R11, R10, R4, R11 ;  /* 0x000000040a0b7224 */ /* 0x000fe400078e020b */
[----:B0-----:R-:W-:-:S02]  /*0b90*/  IMAD R3, R6, R21, R32 ;  /* 0x0000001506037224 */ /* 0x001fc400078e0220 */
[----:B------:R-:W-:Y:S02]  /*0ba0*/  IMAD R92, R11, R92, R0 ;  /* 0x0000005c0b5c7224 */ /* 0x000fe400078e0200 */
[----:B------:R-:W-:Y:S02]  /*0bb0*/  IMAD R3, R3, R24, R5 ;  /* 0x0000001803037224 */ /* 0x000fe400078e0205 */
[----:B------:R-:W-:-:S03]  /*0bc0*/  IMAD.MOV.U32 R0, RZ, RZ, 0x1 ;  /* 0x00000001ff007424 */ /* 0x000fc600078e00ff */
[----:B------:R-:W-:Y:S02]  /*0bd0*/  SEL R90, R3, R92, !P3 ;  /* 0x0000005c035a7207 */ /* 0x000fe40005800000 */
[----:B------:R-:W-:-:S07]  /*0be0*/  SEL R92, R92, R3, !P3 ;  /* 0x000000035c5c7207 */ /* 0x000fce0005800000 */
.L_x_4:
[----:B------:R-:W-:-:S08]  /*0bf0*/  NOP ;  /* 0x0000000000007918 */ /* 0x000fd00000000000 */
[----:B------:R-:W0:Y:S02]  /*0c00*/  USETMAXREG.TRY_ALLOC.CTAPOOL UP0, 0xe8 ;  /* 0x000000e8000079c8 */ /* 0x000e240008000600 */
[----:B0-----:R-:W-:-:S13]  /*0c10*/  PLOP3.LUT P0, PT, PT, PT, UP0, 0x80, 0x0 ;  /* 0x000000000000781c */ /* 0x001fda0003f0f008 */
[----:B------:R-:W-:Y:S05]  /*0c20*/  @!P0 BRA `(.L_x_4) ;  /* 0xfffffffc00f08947 */ /* 0x000fea000383ffff */
[----:B------:R-:W-:Y:S01]  /*0c30*/  ULDC.64 UR4, c[0x0][0x598] ;  /* 0x0001660000047ab9 */ /* 0x000fe20000000a00 */
[----:B------:R-:W-:Y:S01]  /*0c40*/  ULDC.64 UR36, c[0x0][0x208] ;  /* 0x0000820000247ab9 */ /* 0x000fe20000000a00 */
[----:B------:R-:W-:-:S04]  /*0c50*/  ISETP.NE.U32.AND P0, PT, RZ, UR4, PT ;  /* 0x00000004ff007c0c */ /* 0x000fc8000bf05070 */
[----:B------:R-:W-:-:S13]  /*0c60*/  ISETP.NE.AND.EX P0, PT, RZ, UR5, PT, P0 ;  /* 0x00000005ff007c0c */ /* 0x000fda000bf05300 */
[----:B------:R-:W-:Y:S05]  /*0c70*/  @!P0 BRA `(.L_x_7) ;  /* 0x00000000001c8947 */ /* 0x000fea0003800000 */
[----:B------:R-:W0:Y:S02]  /*0c80*/  LDC.64 R4, c[0x0][0x598] ;  /* 0x00016600ff047b82 */ /* 0x000e240000000a00 */
[----:B0-----:R-:W2:Y:S02]  /*0c90*/  LDG.E.64 R4, desc[UR36][R4.64] ;  /* 0x0000002404047981 */ /* 0x001ea4000c1e1b00 */
[----:B--2---:R-:W-:-:S04]  /*0ca0*/  ISETP.NE.U32.AND P0, PT, R4, RZ, PT ;  /* 0x000000ff0400720c */ /* 0x004fc80003f05070 */
[----:B------:R-:W-:-:S13]  /*0cb0*/  ISETP.NE.AND.EX P0, PT, R5, RZ, PT, P0 ;  /* 0x000000ff0500720c */ /* 0x000fda0003f05300 */
[----:B------:R-:W-:Y:S05]  /*0cc0*/  @!P0 BRA `(.L_x_7) ;  /* 0x0000000000088947 */ /* 0x000fea0003800000 */
[----:B------:R0:W5:Y:S01]  /*0cd0*/  LD.E R88, desc[UR36][R4.64] ;  /* 0x0000002404587980 */ /* 0x000162000c101900 */
[----:B------:R-:W-:Y:S05]  /*0ce0*/  BRA `(.L_x_8) ;  /* 0x0000000000247947 */ /* 0x000fea0003800000 */
.L_x_7:
[----:B------:R-:W-:Y:S02]  /*0cf0*/  ULDC.64 UR4, c[0x0][0x588] ;  /* 0x0001620000047ab9 */ /* 0x000fe40000000a00 */
[----:B------:R-:W-:-:S04]  /*0d00*/  ISETP.NE.U32.AND P0, PT, RZ, UR4, PT ;  /* 0x00000004ff007c0c */ /* 0x000fc8000bf05070 */
[----:B------:R-:W-:-:S13]  /*0d10*/  ISETP.NE.AND.EX P0, PT, RZ, UR5, PT, P0 ;  /* 0x00000005ff007c0c */ /* 0x000fda000bf05300 */
[----:B------:R-:W-:Y:S05]  /*0d20*/  @!P0 BRA `(.L_x_9) ;  /* 0x00000000000c8947 */ /* 0x000fea0003800000 */
[----:B------:R-:W0:Y:S02]  /*0d30*/  LDC.64 R88, c[0x0][0x588] ;  /* 0x00016200ff587b82 */ /* 0x000e240000000a00 */
[----:B0-----:R1:W5:Y:S01]  /*0d40*/  LDG.E R88, desc[UR36][R88.64] ;  /* 0x0000002458587981 */ /* 0x001362000c1e1900 */
[----:B------:R-:W-:Y:S05]  /*0d50*/  BRA `(.L_x_8) ;  /* 0x0000000000087947 */ /* 0x000fea0003800000 */
.L_x_9:
[----:B------:R-:W-:Y:S02]  /*0d60*/  ULDC UR4, c[0x0][0x580] ;  /* 0x0001600000047ab9 */ /* 0x000fe40000000800 */
[----:B------:R-:W-:-:S07]  /*0d70*/  IMAD.U32 R88, RZ, RZ, UR4 ;  /* 0x00000004ff587e24 */ /* 0x000fce000f8e00ff */
.L_x_8:
[----:B------:R-:W-:Y:S02]  /*0d80*/  ULDC.64 UR4, c[0x0][0x5a0] ;  /* 0x0001680000047ab9 */ /* 0x000fe40000000a00 */
[----:B------:R-:W-:-:S04]  /*0d90*/  ISETP.NE.U32.AND P0, PT, RZ, UR4, PT ;  /* 0x00000004ff007c0c */ /* 0x000fc8000bf05070 */
[----:B------:R-:W-:-:S13]  /*0da0*/  ISETP.NE.AND.EX P0, PT, RZ, UR5, PT, P0 ;  /* 0x00000005ff007c0c */ /* 0x000fda000bf05300 */
[----:B------:R-:W-:Y:S05]  /*0db0*/  @!P0 BRA `(.L_x_10) ;  /* 0x00000000001c8947 */ /* 0x000fea0003800000 */
[----:B0-----:R-:W0:Y:S02]  /*0dc0*/  LDC.64 R4, c[0x0][0x5a0] ;  /* 0x00016800ff047b82 */ /* 0x001e240000000a00 */
[----:B0-----:R-:W2:Y:S02]  /*0dd0*/  LDG.E.64 R4, desc[UR36][R4.64] ;  /* 0x0000002404047981 */ /* 0x001ea4000c1e1b00 */
[----:B--2---:R-:W-:-:S04]  /*0de0*/  ISETP.NE.U32.AND P0, PT, R4, RZ, PT ;  /* 0x000000ff0400720c */ /* 0x004fc80003f05070 */
[----:B------:R-:W-:-:S13]  /*0df0*/  ISETP.NE.AND.EX P0, PT, R5, RZ, PT, P0 ;  /* 0x000000ff0500720c */ /* 0x000fda0003f05300 */
[----:B------:R-:W-:Y:S05]  /*0e00*/  @!P0 BRA `(.L_x_10) ;  /* 0x0000000000088947 */ /* 0x000fea0003800000 */
[----:B-1----:R0:W5:Y:S01]  /*0e10*/  LD.E R89, desc[UR36][R4.64] ;  /* 0x0000002404597980 */ /* 0x002162000c101900 */
[----:B------:R-:W-:Y:S05]  /*0e20*/  BRA `(.L_x_11) ;  /* 0x0000000000247947 */ /* 0x000fea0003800000 */
.L_x_10:
[----:B------:R-:W-:Y:S02]  /*0e30*/  ULDC.64 UR4, c[0x0][0x590] ;  /* 0x0001640000047ab9 */ /* 0x000fe40000000a00 */
[----:B------:R-:W-:-:S04]  /*0e40*/  ISETP.NE.U32.AND P0, PT, RZ, UR4, PT ;  /* 0x00000004ff007c0c */ /* 0x000fc8000bf05070 */
[----:B------:R-:W-:-:S13]  /*0e50*/  ISETP.NE.AND.EX P0, PT, RZ, UR5, PT, P0 ;  /* 0x00000005ff007c0c */ /* 0x000fda000bf05300 */
[----:B------:R-:W-:Y:S05]  /*0e60*/  @!P0 BRA `(.L_x_12) ;  /* 0x00000000000c8947 */ /* 0x000fea0003800000 */
[----:B0-----:R-:W1:Y:S02]  /*0e70*/  LDC.64 R4, c[0x0][0x590] ;  /* 0x00016400ff047b82 */ /* 0x001e640000000a00 */
[----:B-1----:R1:W5:Y:S01]  /*0e80*/  LDG.E R89, desc[UR36][R4.64] ;  /* 0x0000002404597981 */ /* 0x002362000c1e1900 */
[----:B------:R-:W-:Y:S05]  /*0e90*/  BRA `(.L_x_11) ;  /* 0x0000000000087947 */ /* 0x000fea0003800000 */
.L_x_12:
[----:B------:R-:W-:Y:S02]  /*0ea0*/  ULDC UR4, c[0x0][0x584] ;  /* 0x0001610000047ab9 */ /* 0x000fe40000000800 */
[----:B-1----:R-:W-:-:S07]  /*0eb0*/  IMAD.U32 R89, RZ, RZ, UR4 ;  /* 0x00000004ff597e24 */ /* 0x002fce000f8e00ff */
.L_x_11:
[----:B------:R-:W-:-:S13]  /*0ec0*/  LOP3.LUT P0, RZ, R0, 0xff, RZ, 0xc0, !PT ;  /* 0x000000ff00ff7812 */ /* 0x000fda000780c0ff */
[----:B------:R-:W-:Y:S05]  /*0ed0*/  @!P0 EXIT ;  /* 0x000000000000894d */ /* 0x000fea0003800000 */
[----:B------:R-:W-:Y:S01]  /*0ee0*/  ULDC UR4, c[0x0][0x28c] ;  /* 0x0000a30000047ab9 */ /* 0x000fe20000000800 */
[----:B------:R-:W-:Y:S01]  /*0ef0*/  LOP3.LUT R104, R19, 0x1, RZ, 0xfc, !PT ;  /* 0x0000000113687812 */ /* 0x000fe200078efcff */
[----:B------:R-:W-:Y:S01]  /*0f00*/  UIADD3 UR4, UR4, 0x1f, URZ ;  /* 0x0000001f04047890 */ /* 0x000fe2000fffe03f */
[----:B------:R-:W-:Y:S01]  /*0f10*/  UMOV UR38, URZ ;  /* 0x0000003f00267c82 */ /* 0x000fe20008000000 */
[----:B------:R-:W-:Y:S02]  /*0f20*/  UMOV UR39, URZ ;  /* 0x0000003f00277c82 */ /* 0x000fe40008000000 */
[----:B------:R-:W-:-:S04]  /*0f30*/  USHF.R.S32.HI UR5, URZ, 0x1f, UR4 ;  /* 0x0000001f3f057899 */ /* 0x000fc80008011404 */
[----:B------:R-:W-:-:S04]  /*0f40*/  ULEA.HI UR5, UR5, UR4, URZ, 0x5 ;  /* 0x0000000405057291 */ /* 0x000fc8000f8f283f */
[----:B------:R-:W-:-:S12]  /*0f50*/  USHF.R.S32.HI UR40, URZ, 0x5, UR5 ;  /* 0x000000053f287899 */ /* 0x000fd80008011405 */
.L_x_156:
[----:B------:R-:W-:Y:S01]  /*0f60*/  LOP3.LUT R0, R18, 0x80, RZ, 0xc0, !PT ;  /* 0x0000008012007812 */ /* 0x000fe200078ec0ff */
[----:B------:R-:W2:Y:S01]  /*0f70*/  S2UR UR7, SR_CgaCtaId ;  /* 0x00000000000779c3 */ /* 0x000ea20000008800 */
[----:B------:R-:W-:Y:S02]  /*0f80*/  UMOV UR6, 0x400 ;  /* 0x0000040000067882 */ /* 0x000fe40000000000 */
[----:B------:R-:W-:-:S06]  /*0f90*/  SHF.R.U32.HI R0, RZ, 0x7, R0 ;  /* 0x00000007ff007819 */ /* 0x000fcc0000011600 */
[----:B---3--:R-:W3:Y:S01]  /*0fa0*/  SHFL.IDX PT, R0, R0, RZ, 0x1f ;  /* 0x00001fff00007589 */ /* 0x008ee200000e0000 */
[----:B--2---:R-:W-:Y:S01]  /*0fb0*/  ULEA UR42, UR7, UR6, 0x18 ;  /* 0x00000006072a7291 */ /* 0x004fe2000f8ec03f */
[----:B---3--:R-:W-:-:S13]  /*0fc0*/  R2UR UR4, R0 ;  /* 0x00000000000472ca */ /* 0x008fda00000e0000 */
[----:B------:R-:W-:-:S04]  /*0fd0*/  ULEA.HI UR5, UR4, UR4, URZ, 0x1 ;  /* 0x0000000404057291 */ /* 0x000fc8000f8f083f */
[----:B------:R-:W-:-:S04]  /*0fe0*/  ULOP3.LUT UR5, UR5, 0x7fffe, URZ, 0xc0, !UPT ;  /* 0x0007fffe05057892 */ /* 0x000fc8000f8ec03f */
[----:B------:R-:W-:-:S03]  /*0ff0*/  UIADD3 UR5, UR4, -UR5, URZ ;  /* 0x8000000504057290 */ /* 0x000fc6000fffe03f */
[----:B------:R-:W-:Y:S01]  /*1000*/  ULDC UR4, c[0x0][0x28c] ;  /* 0x0000a30000047ab9 */ /* 0x000fe20000000800 */
[----:B------:R-:W-:Y:S01]  /*1010*/  ULEA UR5, UR5, UR42, 0xd ;  /* 0x0000002a05057291 */ /* 0x000fe2000f8e683f */
[----:B------:R-:W-:-:S03]  /*1020*/  ISETP.LT.AND P0, PT, RZ, UR4, PT ;  /* 0x00000004ff007c0c */ /* 0x000fc6000bf01270 */
[----:B------:R-:W-:-:S04]  /*1030*/  UIADD3 UR5, UR5, 0x100, URZ ;  /* 0x0000010005057890 */ /* 0x000fc8000fffe03f */
[----:B------:R-:W-:-:S04]  /*1040*/  USHF.R.U32.HI UR5, URZ, 0x4, UR5 ;  /* 0x000000043f057899 */ /* 0x000fc80008011605 */
[----:B------:R-:W-:Y:S02]  /*1050*/  ULOP3.LUT UR41, UR5, 0x3fff, URZ, 0xc0, !UPT ;  /* 0x00003fff05297892 */ /* 0x000fe4000f8ec03f */
[----:B01--4-:R-:W-:Y:S10]  /*1060*/  @P0 BRA `(.L_x_13) ;  /* 0x0000000000400947 */ /* 0x013ff40003800000 */
[----:B------:R-:W-:Y:S01]  /*1070*/  MOV R0, 0x0 ;  /* 0x0000000000007802 */ /* 0x000fe20000000f00 */
[----:B------:R-:W-:Y:S01]  /*1080*/  ULDC.64 UR4, c[0x4][0x68] ;  /* 0x01001a0000047ab9 */ /* 0x000fe20000000a00 */
[----:B------:R-:W-:Y:S01]  /*1090*/  ULDC.64 UR6, c[0x4][0x8] ;  /* 0x0100020000067ab9 */ /* 0x000fe20000000a00 */
[----:B01----:R-:W-:Y:S01]  /*10a0*/  IMAD.U32 R4, RZ, RZ, UR4 ;  /* 0x00000004ff047e24 */ /* 0x003fe2000f8e00ff */
[----:B------:R0:W1:Y:S01]  /*10b0*/  LDC.64 R14, c[0x4][R0] ;  /* 0x01000000000e7b82 */ /* 0x0000620000000a00 */
[----:B------:R-:W-:Y:S01]  /*10c0*/  IMAD.U32 R5, RZ, RZ, UR5 ;  /* 0x00000005ff057e24 */ /* 0x000fe2000f8e00ff */
[----:B------:R-:W-:Y:S01]  /*10d0*/  ULDC.64 UR4, c[0x4][0x70] ;  /* 0x01001c0000047ab9 */ /* 0x000fe20000000a00 */
[----:B------:R-:W-:Y:S01]  /*10e0*/  IMAD.U32 R10, RZ, RZ, UR6 ;  /* 0x00000006ff0a7e24 */ /* 0x000fe2000f8e00ff */
[----:B------:R-:W-:Y:S01]  /*10f0*/  MOV R6, UR4 ;  /* 0x0000000400067c02 */ /* 0x000fe20008000f00 */
[----:B------:R-:W-:Y:S02]  /*1100*/  IMAD.U32 R7, RZ, RZ, UR5 ;  /* 0x00000005ff077e24 */ /* 0x000fe4000f8e00ff */
[----:B------:R-:W-:-:S02]  /*1110*/  IMAD.U32 R11, RZ, RZ, UR7 ;  /* 0x00000007ff0b7e24 */ /* 0x000fc4000f8e00ff */
[----:B------:R-:W-:Y:S02]  /*1120*/  IMAD.MOV.U32 R8, RZ, RZ, 0x1e1 ;  /* 0x000001e1ff087424 */ /* 0x000fe400078e00ff */
[----:B------:R-:W-:Y:S02]  /*1130*/  IMAD.MOV.U32 R12, RZ, RZ, 0x1 ;  /* 0x00000001ff0c7424 */ /* 0x000fe400078e00ff */
[----:B0-----:R-:W-:-:S07]  /*1140*/  IMAD.MOV.U32 R13, RZ, RZ, RZ ;  /* 0x000000ffff0d7224 */ /* 0x001fce00078e00ff */
[----:B------:R-:W-:-:S07]  /*1150*/  LEPC R20, `(.L_x_13) ;  /* 0x000000001014794e */ /* 0x000fce0000000000 */
[----:B-1---5:R-:W-:Y:S05]  /*1160*/  CALL.ABS.NOINC R14 ;  /* 0x000000000e007343 */ /* 0x022fea0003c00000 */
.L_x_13:
[----:B------:R-:W-:-:S13]  /*1170*/  ISETP.NE.AND P0, PT, R104, 0x3, PT ;  /* 0x000000036800780c */ /* 0x000fda0003f05270 */
[----:B------:R-:W-:Y:S05]  /*1180*/  @!P0 BRA `(.L_x_14) ;  /* 0x0000000000048947 */ /* 0x000fea0003800000 */
[----:B------:R-:W-:Y:S01]  /*1190*/  BPT.TRAP 0x1 ;  /* 0x000000040000795c */ /* 0x000fe20000300000 */
.L_x_14:
[----:B------:R-:W-:Y:S01]  /*11a0*/  IMAD.U32 R3, RZ, RZ, UR39 ;  /* 0x00000027ff037e24 */ /* 0x000fe2000f8e00ff */
[----:B------:R-:W-:-:S04]  /*11b0*/  MOV R0, UR38 ;  /* 0x0000002600007c02 */ /* 0x000fc80008000f00 */
[----:B------:R-:W-:Y:S02]  /*11c0*/  LEA R3, R3, UR42, 0x3 ;  /* 0x0000002a03037c11 */ /* 0x000fe4000f8e18ff */
[----:B------:R-:W-:-:S04]  /*11d0*/  SHF.L.U32 R0, R0, 0x1f, RZ ;  /* 0x0000001f00007819 */ /* 0x000fc800000006ff */
[----:B------:R2:W3:Y:S01]  /*11e0*/  SYNCS.PHASECHK.TRANS64.TRYWAIT P1, [R3+URZ], R0 ;  /* 0x00000000030075a7 */ /* 0x0004e2000802017f */
[----:B------:R-:W-:Y:S05]  /*11f0*/  @!P0 BRA `(.L_x_15) ;  /* 0x0000000000048947 */ /* 0x000fea0003800000 */
[----:B------:R-:W-:Y:S01]  /*1200*/  BPT.TRAP 0x1 ;  /* 0x000000040000795c */ /* 0x000fe20000300000 */
.L_x_15:
[----:B---3--:R-:W-:Y:S05]  /*1210*/  @P1 BRA `(.L_x_16) ;  /* 0x0000000000081947 */ /* 0x008fea0003800000 */
[----:B------:R-:W3:Y:S02]  /*1220*/  SYNCS.PHASECHK.TRANS64.TRYWAIT P1, [R3+URZ], R0 ;  /* 0x00000000030075a7 */ /* 0x000ee4000802017f */
[----:B---3--:R-:W-:Y:S05]  /*1230*/  @!P1 BRA `(.L_x_17) ;  /* 0x0000006800049947 */ /* 0x008fea0003800000 */
.L_x_16:
[----:B------:R-:W-:-:S04]  /*1240*/  UISETP.LT.AND UP0, UPT, UR40, 0x1, UPT ;  /* 0x000000012800788c */ /* 0x000fc8000bf01270 */
[----:B------:R-:W-:-:S04]  /*1250*/  USEL UR4, UR40, 0x1, UP0 ;  /* 0x0000000128047887 */ /* 0x000fc80008000000 */
[----:B------:R-:W-:-:S06]  /*1260*/  UIADD3 UR4, UR40, -UR4, URZ ;  /* 0x8000000428047290 */ /* 0x000fcc000fffe03f */
[----:B--23--:R-:W-:Y:S01]  /*1270*/  IMAD.U32 R0, RZ, RZ, UR4 ;  /* 0x00000004ff007e24 */ /* 0x00cfe2000f8e00ff */
[----:B------:R-:W-:Y:S05]  /*1280*/  WARPSYNC.ALL ;  /* 0x0000000000007948 */ /* 0x000fea0003800000 */
[----:B------:R-:W-:Y:S01]  /*1290*/  ISETP.GE.AND P1, PT, R0, 0x1, PT ;  /* 0x000000010000780c */ /* 0x000fe20003f26270 */
[----:B------:R-:W-:Y:S01]  /*12a0*/  UIADD3 UR4, UR42, 0x28100, URZ ;  /* 0x000281002a047890 */ /* 0x000fe2000fffe03f */
[----:B------:R-:W-:Y:S01]  /*12b0*/  WARPGROUP.ARRIVE ;  /* 0x00000000000079c5 */ /* 0x000fe20000000000 */
[----:B------:R-:W-:Y:S01]  /*12c0*/  UMOV UR9, 0x40000040 ;  /* 0x4000004000097882 */ /* 0x000fe20000000000 */
[----:B------:R-:W-:Y:S01]  /*12d0*/  UMOV UR11, 0x40000040 ;  /* 0x40000040000b7882 */ /* 0x000fe20000000000 */
[----:B------:R-:W-:-:S04]  /*12e0*/  USHF.R.U32.HI UR4, URZ, 0x4, UR4 ;  /* 0x000000043f047899 */ /* 0x000fc80008011604 */
[----:B------:R-:W-:Y:S02]  /*12f0*/  ULOP3.LUT UR5, UR4, 0x3fff, URZ, 0xc0, !UPT ;  /* 0x00003fff04057892 */ /* 0x000fe4000f8ec03f */
[----:B------:R-:W-:Y:S02]  /*1300*/  ULOP3.LUT UR4, UR41, 0x10000, URZ, 0xfc, !UPT ;  /* 0x0001000029047892 */ /* 0x000fe4000f8efc3f */
[----:B------:R-:W-:Y:S02]  /*1310*/  ULOP3.LUT UR5, UR5, 0x10000, URZ, 0xfc, !UPT ;  /* 0x0001000005057892 */ /* 0x000fe4000f8efc3f */
[----:B------:R-:W-:Y:S02]  /*1320*/  ULEA UR7, UR39, UR4, 0xb ;  /* 0x0000000427077291 */ /* 0x000fe4000f8e583f */
[----:B------:R-:W-:Y:S02]  /*1330*/  ULEA UR6, UR39, UR5, 0x9 ;  /* 0x0000000527067291 */ /* 0x000fe4000f8e483f */
[----:B------:R-:W-:-:S03]  /*1340*/  UIADD3 UR12, UR7, 0x400, URZ ;  /* 0x00000400070c7890 */ /* 0x000fc6000fffe03f */
[----:B------:R-:W-:Y:S02]  /*1350*/  UMOV UR8, UR7 ;  /* 0x0000000700087c82 */ /* 0x000fe40008000000 */
[----:B------:R-:W-:Y:S02]  /*1360*/  UMOV UR10, UR6 ;  /* 0x00000006000a7c82 */ /* 0x000fe40008000000 */
[----:B------:R-:W-:Y:S01]  /*1370*/  HGMMA.64x64x8.F32.TF32 R56, gdesc[UR8], RZ, !UPT, gsb0 ;  /* 0x04e00000083879f0 */ /* 0x000fe2000c0028ff */
[----:B------:R-:W-:Y:S01]  /*1380*/  UMOV UR8, UR12 ;  /* 0x0000000c00087c82 */ /* 0x000fe20008000000 */
[----:B------:R-:W-:Y:S01]  /*1390*/  UMOV UR9, 0x40000040 ;  /* 0x4000004000097882 */ /* 0x000fe20000000000 */
[----:B------:R-:W-:Y:S01]  /*13a0*/  UIADD3 UR12, UR7, 0x402, URZ ;  /* 0x00000402070c7890 */ /* 0x000fe2000fffe03f */
[----:B------:R-:W-:Y:S02]  /*13b0*/  WARPGROUP.DEPBAR.LE gsb0, 0x0 ;  /* 0x00008000000079c5 */ /* 0x000fe40000010000 */
[----:B------:R-:W-:-:S06]  /*13c0*/  WARPGROUP.ARRIVE ;  /* 0x00000000000079c5 */ /* 0x000fcc0000000000 */
[----:B------:R-:W-:Y:S01]  /*13d0*/  HGMMA.64x64x8.F32.TF32 R24, gdesc[UR8], RZ, !UPT, gsb0 ;  /* 0x04e00000081879f0 */ /* 0x000fe2000c0028ff */
[----:B------:R-:W-:Y:S02]  /*13e0*/  UIADD3 UR8, UR7, 0x2, URZ ;  /* 0x0000000207087890 */ /* 0x000fe4000fffe03f */
[----:B------:R-:W-:Y:S01]  /*13f0*/  UIADD3 UR10, UR6, 0x2, URZ ;  /* 0x00000002060a7890 */ /* 0x000fe2000fffe03f */
[----:B------:R-:W-:Y:S01]  /*1400*/  UMOV UR9, 0x40000040 ;  /* 0x4000004000097882 */ /* 0x000fe20000000000 */
[----:B------:R-:W-:Y:S01]  /*1410*/  UMOV UR11, 0x40000040 ;  /* 0x40000040000b7882 */ /* 0x000fe20000000000 */
[----:B------:R-:W-:Y:S02]  /*1420*/  WARPGROUP.DEPBAR.LE gsb0, 0x0 ;  /* 0x00008000000079c5 */ /* 0x000fe40000010000 */
[----:B------:R-:W-:-:S06]  /*1430*/  WARPGROUP.ARRIVE ;  /* 0x00000000000079c5 */ /* 0x000fcc0000000000 */
[----:B------:R-:W-:Y:S01]  /*1440*/  HGMMA.64x64x8.F32.TF32 R56, gdesc[UR8], R56, gsb0 ;  /* 0x04e00000083879f0 */ /* 0x000fe20008002838 */
[----:B------:R-:W-:Y:S01]  /*1450*/  UMOV UR8, UR12 ;  /* 0x0000000c00087c82 */ /* 0x000fe20008000000 */
[----:B------:R-:W-:Y:S01]  /*1460*/  UMOV UR9, 0x40000040 ;  /* 0x4000004000097882 */ /* 0x000fe20000000000 */
[----:B------:R-:W-:Y:S01]  /*1470*/  UIADD3 UR12, UR7, 0x404, URZ ;  /* 0x00000404070c7890 */ /* 0x000fe2000fffe03f */
[----:B------:R-:W-:Y:S02]  /*1480*/  WARPGROUP.DEPBAR.LE gsb0, 0x0 ;  /* 0x00008000000079c5 */ /* 0x000fe40000010000 */
[----:B------:R-:W-:-:S06]  /*1490*/  WARPGROUP.ARRIVE ;  /* 0x00000000000079c5 */ /* 0x000fcc0000000000 */
[----:B------:R-:W-:Y:S01]  /*14a0*/  HGMMA.64x64x8.F32.TF32 R24, gdesc[UR8], R24, gsb0 ;  /* 0x04e00000081879f0 */ /* 0x000fe20008002818 */
        /* <DEDUP_REMOVED lines=9> */
[----:B------:R-:W-:Y:S02]  /*1540*/  WARPGROUP.DEPBAR.LE gsb0, 0x0 ;  /* 0x00008000000079c5 */ /* 0x000fe40000010000 */
[----:B------:R-:W-:-:S06]  /*1550*/  WARPGROUP.ARRIVE ;  /* 0x00000000000079c5 */ /* 0x000fcc0000000000 */
[----:B------:R-:W-:Y:S01]  /*1560*/  HGMMA.64x64x8.F32.TF32 R24, gdesc[UR8], R24, gsb0 ;  /* 0x04e00000081879f0 */ /* 0x000fe20008002818 */
[----:B------:R-:W-:Y:S02]  /*1570*/  UIADD3 UR8, UR7, 0x6, URZ ;  /* 0x0000000607087890 */ /* 0x000fe4000fffe03f */
[----:B------:R-:W-:Y:S01]  /*1580*/  UIADD3 UR10, UR6, 0x6, URZ ;  /* 0x00000006060a7890 */ /* 0x000fe2000fffe03f */
[----:B------:R-:W-:Y:S01]  /*1590*/  UMOV UR9, 0x40000040 ;  /* 0x4000004000097882 */ /* 0x000fe20000000000 */
[----:B------:R-:W-:Y:S01]  /*15a0*/  UMOV UR11, 0x40000040 ;  /* 0x40000040000b7882 */ /* 0x000fe20000000000 */
[----:B------:R-:W-:Y:S01]  /*15b0*/  UIADD3 UR7, UR7, 0x406, URZ ;  /* 0x0000040607077890 */ /* 0x000fe2000fffe03f */
[----:B------:R-:W-:Y:S02]  /*15c0*/  WARPGROUP.DEPBAR.LE gsb0, 0x0 ;  /* 0x00008000000079c5 */ /* 0x000fe40000010000 */
[----:B------:R-:W-:-:S06]  /*15d0*/  WARPGROUP.ARRIVE ;  /* 0x00000000000079c5 */ /* 0x000fcc0000000000 */
[----:B------:R-:W-:Y:S01]  /*15e0*/  HGMMA.64x64x8.F32.TF32 R56, gdesc[UR8], R56, gsb0 ;  /* 0x04e00000083879f0 */ /* 0x000fe20008002838 */
[----:B------:R-:W-:Y:S01]  /*15f0*/  UMOV UR8, UR7 ;  /* 0x0000000700087c82 */ /* 0x000fe20008000000 */
[----:B------:R-:W-:Y:S01]  /*1600*/  UMOV UR9, 0x40000040 ;  /* 0x4000004000097882 */ /* 0x000fe20000000000 */
[----:B------:R-:W-:Y:S02]  /*1610*/  WARPGROUP.DEPBAR.LE gsb0, 0x0 ;  /* 0x00008000000079c5 */ /* 0x000fe40000010000 */
[----:B------:R-:W-:-:S06]  /*1620*/  WARPGROUP.ARRIVE ;  /* 0x00000000000079c5 */ /* 0x000fcc0000000000 */
[----:B------:R-:W-:Y:S03]  /*1630*/  HGMMA.64x64x8.F32.TF32 R24, gdesc[UR8], R24, gsb0 ;  /* 0x04e00000081879f0 */ /* 0x000fe60008002818 */
[----:B------:R-:W-:Y:S02]  /*1640*/  WARPGROUP.DEPBAR.LE gsb0, 0x0 ;  /* 0x00008000000079c5 */ /* 0x000fe40000010000 */
[----:B------:R-:W-:Y:S05]  /*1650*/  @!P1 BRA `(.L_x_18) ;  /* 0x0000000400789947 */ /* 0x000fea0003800000 */
[----:B------:R-:W-:-:S04]  /*1660*/  UIADD3 UR6, UR39, 0x1, URZ ;  /* 0x0000000127067890 */ /* 0x000fc8000fffe03f */
[----:B------:R-:W-:-:S04]  /*1670*/  UISETP.NE.AND UP0, UPT, UR6, 0x5, UPT ;  /* 0x000000050600788c */ /* 0x000fc8000bf05270 */
[----:B------:R-:W-:Y:S02]  /*1680*/  USEL UR7, URZ, 0x1, UP0 ;  /* 0x000000013f077887 */ /* 0x000fe40008000000 */
[----:B------:R-:W-:Y:S02]  /*1690*/  USEL UR6, UR6, URZ, UP0 ;  /* 0x0000003f06067287 */ /* 0x000fe40008000000 */
[----:B------:R-:W-:-:S06]  /*16a0*/  ULOP3.LUT UR7, UR38, UR7, URZ, 0x3c, !UPT ;  /* 0x0000000726077292 */ /* 0x000fcc000f8e3c3f */
[----:B01----:R-:W-:Y:S01]  /*16b0*/  IMAD.U32 R5, RZ, RZ, UR7 ;  /* 0x00000007ff057e24 */ /* 0x003fe2000f8e00ff */
[----:B------:R-:W-:-:S06]  /*16c0*/  UMOV UR7, UR39 ;  /* 0x0000002700077c82 */ /* 0x000fcc0008000000 */
.L_x_25:
[----:B01----:R-:W-:Y:S05]  /*16d0*/  @!P0 BRA `(.L_x_19) ;  /* 0x0000000000048947 */ /* 0x003fea0003800000 */
[----:B------:R-:W-:Y:S01]  /*16e0*/  BPT.TRAP 0x1 ;  /* 0x000000040000795c */ /* 0x000fe20000300000 */
.L_x_19:
[----:B------:R-:W0:Y:S01]  /*16f0*/  S2UR UR9, SR_CgaCtaId ;  /* 0x00000000000979c3 */ /* 0x000e220000008800 */
[----:B------:R-:W-:Y:S01]  /*1700*/  UMOV UR8, 0x400 ;  /* 0x0000040000087882 */ /* 0x000fe20000000000 */
[----:B------:R-:W-:Y:S01]  /*1710*/  SHF.L.U32 R3, R5, 0x1f, RZ ;  /* 0x0000001f05037819 */ /* 0x000fe200000006ff */
[----:B0-----:R-:W-:-:S04]  /*1720*/  ULEA UR15, UR9, UR8, 0x18 ;  /* 0x00000008090f7291 */ /* 0x001fc8000f8ec03f */
[----:B------:R-:W-:-:S09]  /*1730*/  ULEA UR8, UR6, UR15, 0x3 ;  /* 0x0000000f06087291 */ /* 0x000fd2000f8e183f */
[----:B------:R0:W1:Y:S01]  /*1740*/  SYNCS.PHASECHK.TRANS64.TRYWAIT P1, [UR8], R3 ;  /* 0x00000003ff0075a7 */ /* 0x0000620008020148 */
[----:B------:R-:W-:Y:S05]  /*1750*/  @!P0 BRA `(.L_x_20) ;  /* 0x0000000000048947 */ /* 0x000fea0003800000 */
[----:B------:R-:W-:Y:S01]  /*1760*/  BPT.TRAP 0x1 ;  /* 0x000000040000795c */ /* 0x000fe20000300000 */
.L_x_20:
[----:B-1----:R-:W-:Y:S05]  /*1770*/  @P1 BRA `(.L_x_21) ;  /* 0x0000000000081947 */ /* 0x002fea0003800000 */
[----:B------:R-:W1:Y:S02]  /*1780*/  SYNCS.PHASECHK.TRANS64.TRYWAIT P1, [UR8], R3 ;  /* 0x00000003ff0075a7 */ /* 0x000e640008020148 */
[----:B-1----:R-:W-:Y:S05]  /*1790*/  @!P1 BRA `(.L_x_22) ;  /* 0x0000006000c09947 */ /* 0x002fea0003800000 */
.L_x_21:
[----:B------:R-:W-:Y:S01]  /*17a0*/  ULEA UR12, UR6, UR5, 0x9 ;  /* 0x00000005060c7291 */ /* 0x000fe2000f8e483f */
[----:B------:R-:W-:Y:S01]  /*17b0*/  WARPGROUP.ARRIVE ;  /* 0x00000000000079c5 */ /* 0x000fe20000000000 */
[----:B------:R-:W-:Y:S01]  /*17c0*/  ULEA UR13, UR6, UR4, 0xb ;  /* 0x00000004060d7291 */ /* 0x000fe2000f8e583f */
[----:B------:R-:W-:Y:S01]  /*17d0*/  UMOV UR11, 0x40000040 ;  /* 0x40000040000b7882 */ /* 0x000fe20000000000 */
[----:B------:R-:W-:Y:S02]  /*17e0*/  UMOV UR9, 0x40000040 ;  /* 0x4000004000097882 */ /* 0x000fe40000000000 */
[----:B------:R-:W-:Y:S01]  /*17f0*/  UIADD3 UR14, UR13, 0x400, URZ ;  /* 0x000004000d0e7890 */ /* 0x000fe2000fffe03f */
[----:B------:R-:W-:Y:S02]  /*1800*/  UMOV UR10, UR12 ;  /* 0x0000000c000a7c82 */ /* 0x000fe40008000000 */
[----:B------:R-:W-:Y:S02]  /*1810*/  UMOV UR8, UR13 ;  /* 0x0000000d00087c82 */ /* 0x000fe40008000000 */
[----:B------:R-:W-:Y:S01]  /*1820*/  HGMMA.64x64x8.F32.TF32 R56, gdesc[UR8], R56, gsb0 ;  /* 0x04e00000083879f0 */ /* 0x000fe20008002838 */
[----:B------:R-:W-:Y:S01]  /*1830*/  UMOV UR9, 0x40000040 ;  /* 0x4000004000097882 */ /* 0x000fe20000000000 */
[----:B------:R-:W-:Y:S01]  /*1840*/  UMOV UR8, UR14 ;  /* 0x0000000e00087c82 */ /* 0x000fe20008000000 */
[----:B------:R-:W-:Y:S01]  /*1850*/  UIADD3 UR14, UR13, 0x402, URZ ;  /* 0x000004020d0e7890 */ /* 0x000fe2000fffe03f */
[----:B------:R-:W-:-:S02]  /*1860*/  WARPGROUP.DEPBAR.LE gsb0, 0x0 ;  /* 0x00008000000079c5 */ /* 0x000fc40000010000 */
        /* <DEDUP_REMOVED lines=42> */
[----:B------:R-:W-:Y:S01]  /*1b10*/  BPT.TRAP 0x1 ;  /* 0x000000040000795c */ /* 0x000fe20000300000 */
.L_x_23:
[----:B------:R-:W-:Y:S01]  /*1b20*/  ULEA UR8, UR7, UR15, 0x3 ;  /* 0x0000000f07087291 */ /* 0x000fe2000f8e183f */
[----:B------:R-:W-:-:S03]  /*1b30*/  ISETP.GT.U32.AND P1, PT, R19, 0x1, PT ;  /* 0x000000011300780c */ /* 0x000fc60003f24070 */
[----:B------:R-:W-:-:S04]  /*1b40*/  UIADD3 UR8, UR8, 0x28, URZ ;  /* 0x0000002808087890 */ /* 0x000fc8000fffe03f */
[----:B------:R-:W-:-:S09]  /*1b50*/  UPRMT UR8, URZ, 0x654, UR8 ;  /* 0x000006543f087896 */ /* 0x000fd20008000008 */
[----:B------:R-:W-:Y:S01]  /*1b60*/  SYNCS.ARRIVE.TRANS64.RED.A1T0 RZ, [UR8], RZ ;  /* 0x000000ffffff79a7 */ /* 0x000fe20008100408 */
[----:B------:R-:W-:Y:S05]  /*1b70*/  @P1 BRA `(.L_x_24) ;  /* 0x0000000000041947 */ /* 0x000fea0003800000 */
[----:B------:R-:W-:Y:S01]  /*1b80*/  BPT.TRAP 0x1 ;  /* 0x000000040000795c */ /* 0x000fe20000300000 */
.L_x_24:
[----:B------:R-:W-:Y:S01]  /*1b90*/  UIADD3 UR6, UR6, 0x1, URZ ;  /* 0x0000000106067890 */ /* 0x000fe2000fffe03f */
[C---:B------:R-:W-:Y:S01]  /*1ba0*/  ISETP.GT.AND P1, PT, R0.reuse, 0x1, PT ;  /* 0x000000010000780c */ /* 0x040fe20003f24270 */
[----:B------:R-:W-:Y:S01]  /*1bb0*/  UIADD3 UR7, UR7, 0x1, URZ ;  /* 0x0000000107077890 */ /* 0x000fe2000fffe03f */
[----:B------:R-:W-:Y:S01]  /*1bc0*/  VIADD R0, R0, 0xffffffff ;  /* 0xffffffff00007836 */ /* 0x000fe20000000000 */
[----:B------:R-:W-:Y:S02]  /*1bd0*/  UISETP.NE.AND UP0, UPT, UR6, 0x5, UPT ;  /* 0x000000050600788c */ /* 0x000fe4000bf05270 */
[----:B------:R-:W-:Y:S02]  /*1be0*/  UISETP.NE.AND UP1, UPT, UR7, 0x5, UPT ;  /* 0x000000050700788c */ /* 0x000fe4000bf25270 */
[----:B------:R-:W-:Y:S02]  /*1bf0*/  USEL UR8, URZ, 0x1, UP0 ;  /* 0x000000013f087887 */ /* 0x000fe40008000000 */
[----:B------:R-:W-:-:S02]  /*1c00*/  USEL UR6, UR6, URZ, UP0 ;  /* 0x0000003f06067287 */ /* 0x000fc40008000000 */
[----:B------:R-:W-:Y:S02]  /*1c10*/  USEL UR7, UR7, URZ, UP1 ;  /* 0x0000003f07077287 */ /* 0x000fe40008800000 */
[----:B------:R-:W-:Y:S01]  /*1c20*/  LOP3.LUT R5, R5, UR8, RZ, 0x3c, !PT ;  /* 0x0000000805057c12 */ /* 0x000fe2000f8e3cff */
[----:B------:R-:W-:Y:S09]  /*1c30*/  @P1 BRA `(.L_x_25) ;  /* 0xfffffff800a41947 */ /* 0x000ff2000383ffff */
.L_x_18:
[----:B------:R-:W2:Y:S02]  /*1c40*/  LDC R0, c[0x0][0x28c] ;  /* 0x0000a300ff007b82 */ /* 0x000ea40000000800 */
[----:B--2---:R-:W-:-:S13]  /*1c50*/  ISETP.GE.AND P1, PT, R0, 0x1, PT ;  /* 0x000000010000780c */ /* 0x004fda0003f26270 */
[----:B------:R-:W-:Y:S05]  /*1c60*/  @!P1 BRA `(.L_x_26) ;  /* 0x0000000000489947 */ /* 0x000fea0003800000 */
[----:B------:R-:W-:Y:S05]  /*1c70*/  @!P0 BRA `(.L_x_27) ;  /* 0x0000000000048947 */ /* 0x000fea0003800000 */
[----:B------:R-:W-:Y:S01]  /*1c80*/  BPT.TRAP 0x1 ;  /* 0x000000040000795c */ /* 0x000fe20000300000 */
.L_x_27:
[----:B------:R-:W2:Y:S01]  /*1c90*/  S2UR UR7, SR_CgaCtaId ;  /* 0x00000000000779c3 */ /* 0x000ea20000008800 */
[----:B------:R-:W-:Y:S01]  /*1ca0*/  UISETP.LT.AND UP0, UPT, UR40, 0x1, UPT ;  /* 0x000000012800788c */ /* 0x000fe2000bf01270 */
[----:B------:R-:W-:-:S03]  /*1cb0*/  ISETP.GT.U32.AND P0, PT, R19, 0x1, PT ;  /* 0x000000011300780c */ /* 0x000fc60003f04070 */
[----:B------:R-:W-:-:S04]  /*1cc0*/  USEL UR6, UR40, 0x1, UP0 ;  /* 0x0000000128067887 */ /* 0x000fc80008000000 */
[----:B------:R-:W-:-:S04]  /*1cd0*/  UIADD3 UR6, UR39, UR40, -UR6 ;  /* 0x0000002827067290 */ /* 0x000fc8000fffe806 */
[----:B------:R-:W-:-:S04]  /*1ce0*/  UIMAD.WIDE.U32 UR4, UR6, -0x33333333, URZ ;  /* 0xcccccccd060478a5 */ /* 0x000fc8000f8e003f */
[----:B------:R-:W-:-:S03]  /*1cf0*/  USHF.R.U32.HI UR4, URZ, 0x2, UR5 ;  /* 0x000000023f047899 */ /* 0x000fc60008011605 */
[----:B------:R-:W-:Y:S01]  /*1d00*/  UMOV UR5, 0x400 ;  /* 0x0000040000057882 */ /* 0x000fe20000000000 */
[----:B------:R-:W-:Y:S02]  /*1d10*/  UIMAD UR6, UR4, -0x5, UR6 ;  /* 0xfffffffb040678a4 */ /* 0x000fe4000f8e0206 */
[----:B--2---:R-:W-:-:S04]  /*1d20*/  ULEA UR5, UR7, UR5, 0x18 ;  /* 0x0000000507057291 */ /* 0x004fc8000f8ec03f */
[----:B------:R-:W-:-:S04]  /*1d30*/  ULEA UR6, UR6, UR5, 0x3 ;  /* 0x0000000506067291 */ /* 0x000fc8000f8e183f */
[----:B------:R-:W-:-:S04]  /*1d40*/  UIADD3 UR6, UR6, 0x28, URZ ;  /* 0x0000002806067890 */ /* 0x000fc8000fffe03f */
[----:B------:R-:W-:-:S09]  /*1d50*/  UPRMT UR6, URZ, 0x654, UR6 ;  /* 0x000006543f067896 */ /* 0x000fd20008000006 */
[----:B------:R-:W-:Y:S01]  /*1d60*/  SYNCS.ARRIVE.TRANS64.RED.A1T0 RZ, [UR6], RZ ;  /* 0x000000ffffff79a7 */ /* 0x000fe20008100406 */
[----:B------:R-:W-:Y:S05]  /*1d70*/  @P0 BRA `(.L_x_26) ;  /* 0x0000000000040947 */ /* 0x000fea0003800000 */
[----:B------:R-:W-:Y:S01]  /*1d80*/  BPT.TRAP 0x1 ;  /* 0x000000040000795c */ /* 0x000fe20000300000 */
.L_x_26:
[----:B------:R-:W2:Y:S01]  /*1d90*/  LDC R6, c[0x0][0x288] ;  /* 0x0000a200ff067b82 */ /* 0x000ea20000000800 */
[----:B------:R-:W-:Y:S01]  /*1da0*/  LOP3.LUT R0, R22, 0x1, RZ, 0xc0, !PT ;  /* 0x0000000116007812 */ /* 0x000fe200078ec0ff */
[----:B------:R-:W-:Y:S01]  /*1db0*/  IMAD.SHL.U32 R9, R90, 0x40, RZ ;  /* 0x000000405a097824 */ /* 0x000fe200078e00ff */
[----:B01----:R-:W-:Y:S01]  /*1dc0*/  SHF.R.U32.HI R3, RZ, 0x2, R18 ;  /* 0x00000002ff037819 */ /* 0x003fe20000011612 */
[----:B------:R-:W-:Y:S01]  /*1dd0*/  UIADD3 UR39, UR40, UR39, URZ ;  /* 0x0000002728277290 */ /* 0x000fe2000fffe03f */
[----:B------:R-:W-:Y:S01]  /*1de0*/  LOP3.LUT R4, R18, 0x60, RZ, 0xc0, !PT ;  /* 0x0000006012047812 */ /* 0x000fe200078ec0ff */
[----:B------:R-:W-:Y:S01]  /*1df0*/  IMAD.SHL.U32 R8, R0, 0x40, RZ ;  /* 0x0000004000087824 */ /* 0x000fe200078e00ff */
[----:B------:R-:W-:Y:S01]  /*1e00*/  LOP3.LUT R3, R3, 0x7, RZ, 0xc0, !PT ;  /* 0x0000000703037812 */ /* 0x000fe200078ec0ff */
[C---:B------:R-:W-:Y:S01]  /*1e10*/  IMAD.SHL.U32 R90, R18.reuse, 0x2, RZ ;  /* 0x00000002125a7824 */ /* 0x040fe200078e00ff */
[----:B------:R-:W-:Y:S01]  /*1e20*/  SHF.R.U32.HI R4, RZ, 0x1, R4 ;  /* 0x00000001ff047819 */ /* 0x000fe20000011604 */
[----:B------:R-:W-:Y:S01]  /*1e30*/  UISETP.GT.U32.AND UP0, UPT, UR39, 0x4, UPT ;  /* 0x000000042700788c */ /* 0x000fe2000bf04070 */
[----:B------:R-:W-:Y:S01]  /*1e40*/  LOP3.LUT R5, R18, 0x3, RZ, 0xc0, !PT ;  /* 0x0000000312057812 */ /* 0x000fe200078ec0ff */
[----:B------:R-:W-:Y:S01]  /*1e50*/  ULDC UR7, c[0x0][0x284] ;  /* 0x0000a10000077ab9 */ /* 0x000fe20000000800 */
[--C-:B------:R-:W-:Y:S01]  /*1e60*/  IADD3 R7, RZ, -R4, -R3.reuse ;  /* 0x80000004ff077210 */ /* 0x100fe20007ffe803 */
[----:B------:R-:W-:Y:S01]  /*1e70*/  UISETP.LT.U32.AND UP0, UPT, UR40, 0x5, UP0 ;  /* 0x000000052800788c */ /* 0x000fe20008701070 */
[----:B------:R-:W-:Y:S01]  /*1e80*/  LOP3.LUT R3, R8, 0x40, R3, 0xe2, !PT ;  /* 0x0000004008037812 */ /* 0x000fe200078ee203 */
[----:B------:R-:W-:Y:S01]  /*1e90*/  UISETP.GE.U32.AND UP1, UPT, UR40, 0x5, UPT ;  /* 0x000000052800788c */ /* 0x000fe2000bf26070 */
[----:B------:R-:W-:Y:S01]  /*1ea0*/  SHF.R.S32.HI R15, RZ, 0x1f, R23 ;  /* 0x0000001fff0f7819 */ /* 0x000fe20000011417 */
[----:B------:R-:W-:Y:S01]  /*1eb0*/  ULDC.64 UR8, c[0x0][0x5d0] ;  /* 0x0001740000087ab9 */ /* 0x000fe20000000a00 */
[----:B------:R-:W-:Y:S01]  /*1ec0*/  LOP3.LUT R90, R9, 0x6, R90, 0xf8, !PT ;  /* 0x00000006095a7812 */ /* 0x000fe200078ef85a */
[----:B------:R-:W-:Y:S01]  /*1ed0*/  UIMAD.WIDE.U32 UR4, UR39, -0x33333333, URZ ;  /* 0xcccccccd270478a5 */ /* 0x000fe2000f8e003f */
[C---:B------:R-:W-:Y:S01]  /*1ee0*/  IMAD.WIDE R10, R92.reuse, 0x100, RZ ;  /* 0x000001005c0a7825 */ /* 0x040fe200078e02ff */
[----:B------:R-:W-:Y:S01]  /*1ef0*/  USEL UR6, URZ, 0x1, !UP0 ;  /* 0x000000013f067887 */ /* 0x000fe2000c000000 */
[----:B------:R-:W-:Y:S01]  /*1f00*/  SHF.R.S32.HI R91, RZ, 0x1f, R90 ;  /* 0x0000001fff5b7819 */ /* 0x000fe2000001145a */
[----:B------:R-:W-:Y:S01]  /*1f10*/  USHF.R.U32.HI UR4, URZ, 0x2, UR5 ;  /* 0x000000023f047899 */ /* 0x000fe20008011605 */
[----:B--2---:R-:W-:Y:S01]  /*1f20*/  IMAD R8, R5, -0x2, R6 ;  /* 0xfffffffe05087824 */ /* 0x004fe200078e0206 */
[----:B------:R-:W-:Y:S01]  /*1f30*/  ISETP.GE.AND P0, PT, R9, R6, PT ;  /* 0x000000060900720c */ /* 0x000fe20003f06270 */
[----:B------:R-:W-:Y:S01]  /*1f40*/  IMAD.SHL.U32 R5, R92, 0x100, RZ ;  /* 0x000001005c057824 */ /* 0x000fe200078e00ff */
[----:B------:R-:W-:Y:S01]  /*1f50*/  ULOP3.LUT UR38, UR38, UR6, URZ, 0x3c, !UPT ;  /* 0x0000000626267292 */ /* 0x000fe2000f8e3c3f */
[----:B------:R-:W-:Y:S01]  /*1f60*/  IMAD R6, R15, UR8, RZ ;  /* 0x000000080f067c24 */ /* 0x000fe2000f8e02ff */
[----:B------:R-:W-:Y:S01]  /*1f70*/  LOP3.LUT R115, R10, R3, R4, 0xfe, !PT ;  /* 0x000000030a737212 */ /* 0x000fe200078efe04 */
[----:B------:R-:W-:Y:S01]  /*1f80*/  IMAD R0, R0, -0x40, R7 ;  /* 0xffffffc000007824 */ /* 0x000fe200078e0207 */
[----:B------:R-:W-:Y:S01]  /*1f90*/  ISETP.GE.OR P0, PT, R5, UR7, P0 ;  /* 0x0000000705007c0c */ /* 0x000fe20008706670 */
[C---:B------:R-:W-:Y:S01]  /*1fa0*/  IMAD R13, R23.reuse, UR9, R6 ;  /* 0x00000009170d7c24 */ /* 0x040fe2000f8e0206 */
[----:B------:R-:W-:Y:S01]  /*1fb0*/  UIMAD UR39, UR4, -0x5, UR39 ;  /* 0xfffffffb042778a4 */ /* 0x000fe2000f8e0227 */
[----:B------:R-:W-:Y:S01]  /*1fc0*/  IMAD.WIDE.U32 R6, R23, UR8, R90 ;  /* 0x0000000817067c25 */ /* 0x000fe2000f8e005a */
[----:B------:R-:W-:Y:S01]  /*1fd0*/  @UP1 ULOP3.LUT UR38, UR38, 0x1, UR4, 0x78, !UPT ;  /* 0x0000000126261892 */ /* 0x000fe2000f8e7804 */
[----:B------:R-:W-:-:S02]  /*1fe0*/  IADD3 R3, -R5, UR7, R0 ;  /* 0x0000000705037c10 */ /* 0x000fc4000fffe100 */
[----:B------:R-:W-:Y:S01]  /*1ff0*/  IMAD.IADD R4, R8, 0x1, -R9 ;  /* 0x0000000108047824 */ /* 0x000fe200078e0a09 */
[----:B------:R-:W-:Y:S01]  /*2000*/  IADD3 R7, R7, R13, RZ ;  /* 0x0000000d07077210 */ /* 0x000fe20007ffe0ff */
[----:B------:R-:W-:-:S04]  /*2010*/  IMAD.MOV.U32 R0, RZ, RZ, -0x1 ;  /* 0xffffffffff007424 */ /* 0x000fc800078e00ff */
[----:B------:R-:W-:Y:S05]  /*2020*/  @P0 BRA `(.L_x_28) ;  /* 0x0000003c002c0947 */ /* 0x000fea0003800000 */
[----:B------:R-:W0:Y:S01]  /*2030*/  LDC.64 R112, c[0x0][0x5c8] ;  /* 0x00017200ff707b82 */ /* 0x000e220000000a00 */
[----:B-----5:R-:W-:Y:S01]  /*2040*/  FSETP.NEU.AND P1, PT, R89, RZ, PT ;  /* 0x000000ff5900720b */ /* 0x020fe20003f2d000 */
[----:B------:R-:W-:Y:S01]  /*2050*/  BSSY B0, `(.L_x_28) ;  /* 0x00003c8000007945 */ /* 0x000fe20003800000 */
[----:B------:R-:W-:-:S04]  /*2060*/  ISETP.GT.AND P6, PT, R4, RZ, PT ;  /* 0x000000ff0400720c */ /* 0x000fc80003fc4270 */
[----:B------:R-:W-:Y:S01]  /*2070*/  ISETP.GT.AND P0, PT, R3, RZ, P6 ;  /* 0x000000ff0300720c */ /* 0x000fe20003704270 */
[-C--:B0-----:R-:W-:Y:S02]  /*2080*/  IMAD R8, R11, R112.reuse, RZ ;  /* 0x000000700b087224 */ /* 0x081fe400078e02ff */
[----:B------:R-:W-:-:S04]  /*2090*/  IMAD.WIDE.U32 R12, R115, R112, R6 ;  /* 0x00000070730c7225 */ /* 0x000fc800078e0006 */
[----:B------:R-:W-:-:S04]  /*20a0*/  IMAD R5, R115, R113, R8 ;  /* 0x0000007173057224 */ /* 0x000fc800078e0208 */
[----:B------:R-:W-:Y:S01]  /*20b0*/  IMAD.IADD R105, R13, 0x1, R5 ;  /* 0x000000010d697824 */ /* 0x000fe200078e0205 */
[----:B------:R-:W-:Y:S06]  /*20c0*/  @!P1 BRA `(.L_x_29) ;  /* 0x00000028008c9947 */ /* 0x000fec0003800000 */
[----:B------:R-:W0:Y:S01]  /*20d0*/  LDC.64 R94, c[0x0][0x5b8] ;  /* 0x00016e00ff5e7b82 */ /* 0x000e220000000a00 */
[----:B------:R-:W-:-:S07]  /*20e0*/  ULDC.64 UR4, c[0x0][0x5c0] ;  /* 0x0001700000047ab9 */ /* 0x000fce0000000a00 */
[----:B------:R-:W1:Y:S08]  /*20f0*/  LDC.64 R100, c[0x0][0x5b0] ;  /* 0x00016c00ff647b82 */ /* 0x000e700000000a00 */
[----:B------:R-:W2:Y:S01]  /*2100*/  LDC.64 R92, c[0x0][0x5a8] ;  /* 0x00016a00ff5c7b82 */ /* 0x000ea20000000a00 */
[-C--:B0-----:R-:W-:Y:S02]  /*2110*/  IMAD R6, R15, R94.reuse, RZ ;  /* 0x0000005e0f067224 */ /* 0x081fe400078e02ff */
[----:B------:R-:W-:-:S04]  /*2120*/  IMAD.WIDE.U32 R98, R23, R94, R90 ;  /* 0x0000005e17627225 */ /* 0x000fc800078e005a */
[----:B------:R-:W-:Y:S02]  /*2130*/  IMAD R111, R23, R95, R6 ;  /* 0x0000005f176f7224 */ /* 0x000fe400078e0206 */
[-C--:B-1----:R-:W-:Y:S02]  /*2140*/  IMAD R6, R11, R100.reuse, RZ ;  /* 0x000000640b067224 */ /* 0x082fe400078e02ff */
[----:B------:R-:W-:Y:S02]  /*2150*/  IMAD.IADD R97, R99, 0x1, R111 ;  /* 0x0000000163617824 */ /* 0x000fe400078e026f */
[----:B------:R-:W-:Y:S02]  /*2160*/  IMAD.MOV.U32 R96, RZ, RZ, R98 ;  /* 0x000000ffff607224 */ /* 0x000fe400078e0062 */
[C---:B------:R-:W-:Y:S02]  /*2170*/  IMAD R21, R115.reuse, R101, R6 ;  /* 0x0000006573157224 */ /* 0x040fe400078e0206 */
[----:B------:R-:W-:-:S04]  /*2180*/  IMAD.WIDE.U32 R6, R115, R100, R96 ;  /* 0x0000006473067225 */ /* 0x000fc800078e0060 */
[----:B------:R-:W-:Y:S01]  /*2190*/  IMAD.IADD R5, R7, 0x1, R21 ;  /* 0x0000000107057824 */ /* 0x000fe200078e0215 */
[----:B--2---:R-:W-:-:S04]  /*21a0*/  LEA R8, P1, R6, R92, 0x2 ;  /* 0x0000005c06087211 */ /* 0x004fc800078210ff */
[----:B------:R-:W-:-:S05]  /*21b0*/  LEA.HI.X R9, R6, R93, R5, 0x2, P1 ;  /* 0x0000005d06097211 */ /* 0x000fca00008f1405 */
[----:B------:R0:W2:Y:S01]  /*21c0*/  @P0 LDG.E.LTC128B R20, desc[UR36][R8.64] ;  /* 0x0000002408140981 */ /* 0x0000a2000c1e1920 */
[----:B------:R-:W-:Y:S01]  /*21d0*/  IMAD.WIDE.U32 R6, R115, R100, R90 ;  /* 0x0000006473067225 */ /* 0x000fe200078e005a */
[----:B------:R-:W-:Y:S01]  /*21e0*/  ISETP.GT.AND P5, PT, R4, 0x1, PT ;  /* 0x000000010400780c */ /* 0x000fe20003fa4270 */
[----:B------:R-:W-:Y:S01]  /*21f0*/  BSSY B1, `(.L_x_30) ;  /* 0x0000017000017945 */ /* 0x000fe20003800000 */
[----:B------:R-:W-:Y:S01]  /*2200*/  LEA R14, P1, R12, UR4, 0x2 ;  /* 0x000000040c0e7c11 */ /* 0x000fe2000f8210ff */
[----:B------:R-:W-:Y:S01]  /*2210*/  IMAD.IADD R7, R21, 0x1, R7 ;  /* 0x0000000115077824 */ /* 0x000fe200078e0207 */
[C---:B------:R-:W-:Y:S02]  /*2220*/  SHF.L.U64.HI R103, R100.reuse, 0x3, R101 ;  /* 0x0000000364677819 */ /* 0x040fe40000010265 */
[----:B------:R-:W-:Y:S01]  /*2230*/  SHF.L.U32 R102, R100, 0x3, RZ ;  /* 0x0000000364667819 */ /* 0x000fe200000006ff */
[----:B------:R-:W-:Y:S01]  /*2240*/  IMAD.WIDE.U32 R6, R23, R94, R6 ;  /* 0x0000005e17067225 */ /* 0x000fe200078e0006 */
[----:B------:R-:W-:-:S02]  /*2250*/  ISETP.GT.AND P3, PT, R3, RZ, P5 ;  /* 0x000000ff0300720c */ /* 0x000fc40002f64270 */
[----:B------:R-:W-:Y:S01]  /*2260*/  LEA.HI.X R15, R12, UR5, R105, 0x2, P1 ;  /* 0x000000050c0f7c11 */ /* 0x000fe200088f1469 */
[----:B------:R-:W-:Y:S01]  /*2270*/  IMAD.IADD R7, R111, 0x1, R7 ;  /* 0x000000016f077824 */ /* 0x000fe200078e0207 */
[C---:B0-----:R-:W-:Y:S01]  /*2280*/  LEA R8, P1, R6.reuse, R92, 0x2 ;  /* 0x0000005c06087211 */ /* 0x041fe200078210ff */
[----:B------:R-:W-:Y:S01]  /*2290*/  IMAD.WIDE.U32 R12, R115, R100, R102 ;  /* 0x00000064730c7225 */ /* 0x000fe200078e0066 */
[----:B------:R-:W-:Y:S02]  /*22a0*/  P2R R105, PR, RZ, 0x20 ;  /* 0x00000020ff697803 */ /* 0x000fe40000000000 */
[----:B------:R-:W-:Y:S01]  /*22b0*/  LEA.HI.X R9, R6, R93, R7, 0x2, P1 ;  /* 0x0000005d06097211 */ /* 0x000fe200008f1407 */
[----:B------:R-:W-:Y:S02]  /*22c0*/  IMAD.IADD R21, R21, 0x1, R13 ;  /* 0x0000000115157824 */ /* 0x000fe400078e020d */
[----:B--2---:R-:W-:-:S04]  /*22d0*/  FMUL R5, R20, R89 ;  /* 0x0000005914057220 */ /* 0x004fc80000400000 */
[----:B------:R-:W-:Y:S01]  /*22e0*/  FFMA R95, R56, R88, R5 ;  /* 0x00000058385f7223 */ /* 0x000fe20000000005 */
[----:B------:R-:W-:-:S04]  /*22f0*/  IADD3 R5, P1, R98, R12, RZ ;  /* 0x0000000c62057210 */ /* 0x000fc80007f3e0ff */
[----:B------:R0:W-:Y:S01]  /*2300*/  @P0 STG.E desc[UR36][R14.64], R95 ;  /* 0x0000005f0e000986 */ /* 0x0001e2000c101924 */
[----:B------:R-:W-:Y:S01]  /*2310*/  ISETP.GT.AND P0, PT, R3, 0x8, P6 ;  /* 0x000000080300780c */ /* 0x000fe20003704270 */
[----:B------:R-:W-:Y:S01]  /*2320*/  IMAD.X R106, R21, 0x1, R97, P1 ;  /* 0x00000001156a7824 */ /* 0x000fe200008e0661 */
[----:B------:R-:W-:Y:S01]  /*2330*/  LEA R6, P2, R5, R92, 0x2 ;  /* 0x0000005c05067211 */ /* 0x000fe200078410ff */
[----:B------:R-:W-:-:S12]  /*2340*/  @!P3 BRA `(.L_x_31) ;  /* 0x000000000004b947 */ /* 0x000fd80003800000 */
[----:B------:R1:W5:Y:S02]  /*2350*/  LDG.E.LTC128B R20, desc[UR36][R8.64+0x4] ;  /* 0x0000042408147981 */ /* 0x000364000c1e1920 */
.L_x_31:
[----:B------:R-:W-:Y:S05]  /*2360*/  BSYNC B1 ;  /* 0x0000000000017941 */ /* 0x000fea0003800000 */
.L_x_30:
[----:B-----5:R-:W-:Y:S01]  /*2370*/  FMUL R56, R20, R89 ;  /* 0x0000005914387220 */ /* 0x020fe20000400000 */
[----:B------:R-:W-:Y:S01]  /*2380*/  LEA.HI.X R7, R5, R93, R106, 0x2, P2 ;  /* 0x0000005d05077211 */ /* 0x000fe200010f146a */
[----:B------:R-:W-:Y:S02]  /*2390*/  IMAD.MOV.U32 R106, RZ, RZ, R20 ;  /* 0x000000ffff6a7224 */ /* 0x000fe400078e0014 */
[----:B------:R-:W-:-:S05]  /*23a0*/  FFMA R107, R57, R88, R56 ;  /* 0x00000058396b7223 */ /* 0x000fca0000000038 */
[----:B------:R2:W-:Y:S04]  /*23b0*/  @P3 STG.E desc[UR36][R14.64+0x4], R107 ;  /* 0x0000046b0e003986 */ /* 0x0005e8000c101924 */
[----:B------:R-:W3:Y:S01]  /*23c0*/  @P0 LDG.E.LTC128B R106, desc[UR36][R6.64] ;  /* 0x00000024066a0981 */ /* 0x000ee2000c1e1920 */
[----:B------:R-:W-:Y:S01]  /*23d0*/  IADD3 R56, P1, R90, R12, RZ ;  /* 0x0000000c5a387210 */ /* 0x000fe20007f3e0ff */
[C---:B0-----:R-:W-:Y:S01]  /*23e0*/  IMAD.SHL.U32 R95, R112.reuse, 0x20, RZ ;  /* 0x00000020705f7824 */ /* 0x041fe200078e00ff */
[----:B------:R-:W-:Y:S01]  /*23f0*/  SHF.L.U64.HI R109, R112, 0x5, R113 ;  /* 0x00000005706d7819 */ /* 0x000fe20000010271 */
[----:B------:R-:W-:Y:S01]  /*2400*/  BSSY B1, `(.L_x_32) ;  /* 0x0000013000017945 */ /* 0x000fe20003800000 */
[----:B------:R-:W-:Y:S01]  /*2410*/  ISETP.GT.AND P4, PT, R4, 0x8, PT ;  /* 0x000000080400780c */ /* 0x000fe20003f84270 */
[----:B------:R-:W-:Y:S01]  /*2420*/  IMAD.X R57, R91, 0x1, R21, P1 ;  /* 0x000000015b397824 */ /* 0x000fe200008e0615 */
[----:B------:R-:W-:-:S02]  /*2430*/  IADD3 R20, P1, R95, R14, RZ ;  /* 0x0000000e5f147210 */ /* 0x000fc40007f3e0ff */
[----:B--2---:R-:W-:Y:S01]  /*2440*/  P2R R107, PR, RZ, 0x10 ;  /* 0x00000010ff6b7803 */ /* 0x004fe20000000000 */
[----:B------:R-:W-:Y:S01]  /*2450*/  IMAD.WIDE.U32 R56, R23, R94, R56 ;  /* 0x0000005e17387225 */ /* 0x000fe200078e0038 */
[----:B------:R-:W-:Y:S02]  /*2460*/  IADD3.X R21, R109, R15, RZ, P1, !PT ;  /* 0x0000000f6d157210 */ /* 0x000fe40000ffe4ff */
[----:B------:R-:W-:Y:S01]  /*2470*/  ISETP.GT.AND P1, PT, R3, 0x8, P5 ;  /* 0x000000080300780c */ /* 0x000fe20002f24270 */
[----:B------:R-:W-:Y:S01]  /*2480*/  IMAD.IADD R13, R111, 0x1, R57 ;  /* 0x000000016f0d7824 */ /* 0x000fe200078e0239 */
[----:B------:R-:W-:-:S04]  /*2490*/  LEA R12, P2, R56, R92, 0x2 ;  /* 0x0000005c380c7211 */ /* 0x000fc800078410ff */
[----:B------:R-:W-:Y:S01]  /*24a0*/  LEA.HI.X R13, R56, R93, R13, 0x2, P2 ;  /* 0x0000005d380d7211 */ /* 0x000fe200010f140d */
[----:B---3--:R-:W-:-:S04]  /*24b0*/  FMUL R5, R106, R89 ;  /* 0x000000596a057220 */ /* 0x008fc80000400000 */
[----:B------:R-:W-:Y:S01]  /*24c0*/  FFMA R57, R58, R88, R5 ;  /* 0x000000583a397223 */ /* 0x000fe20000000005 */
[----:B------:R-:W-:-:S04]  /*24d0*/  IMAD.SHL.U32 R5, R112, 0x200, RZ ;  /* 0x0000020070057824 */ /* 0x000fc800078e00ff */
[----:B------:R0:W-:Y:S01]  /*24e0*/  @P0 STG.E desc[UR36][R20.64], R57 ;  /* 0x0000003914000986 */ /* 0x0001e2000c101924 */
[----:B------:R-:W-:Y:S02]  /*24f0*/  IADD3 R6, P0, P2, R5, R14, R95 ;  /* 0x0000000e05067210 */ /* 0x000fe40007a1e05f */
[----:B------:R-:W-:Y:S01]  /*2500*/  SHF.L.U64.HI R95, R112, 0x9, R113 ;  /* 0x00000009705f7819 */ /* 0x000fe20000010271 */
[----:B------:R-:W-:Y:S10]  /*2510*/  @!P1 BRA `(.L_x_33) ;  /* 0x0000000000049947 */ /* 0x000ff40003800000 */
[----:B------:R2:W5:Y:S02]  /*2520*/  LDG.E.LTC128B R106, desc[UR36][R12.64+0x4] ;  /* 0x000004240c6a7981 */ /* 0x000564000c1e1920 */
.L_x_33:
[----:B------:R-:W-:Y:S05]  /*2530*/  BSYNC B1 ;  /* 0x0000000000017941 */ /* 0x000fea0003800000 */
.L_x_32:
[----:B-----5:R-:W-:Y:S01]  /*2540*/  FMUL R56, R106, R89 ;  /* 0x000000596a387220 */ /* 0x020fe20000400000 */
[----:B------:R-:W-:Y:S01]  /*2550*/  IADD3.X R7, R95, R15, R109, P0, P2 ;  /* 0x0000000f5f077210 */ /* 0x000fe200007e446d */
[----:B------:R-:W-:Y:S01]  /*2560*/  BSSY B1, `(.L_x_34) ;  /* 0x0000008000017945 */ /* 0x000fe20003800000 */
[----:B------:R-:W-:Y:S01]  /*2570*/  ISETP.GT.AND P0, PT, R3, RZ, P4 ;  /* 0x000000ff0300720c */ /* 0x000fe20002704270 */
[----:B------:R-:W-:Y:S01]  /*2580*/  FFMA R59, R59, R88, R56 ;  /* 0x000000583b3b7223 */ /* 0x000fe20000000038 */
[----:B------:R-:W-:-:S04]  /*2590*/  ISETP.GT.AND P3, PT, R4, 0x9, PT ;  /* 0x000000090400780c */ /* 0x000fc80003f64270 */
[----:B------:R3:W-:Y:S01]  /*25a0*/  @P1 STG.E desc[UR36][R20.64+0x4], R59 ;  /* 0x0000043b14001986 */ /* 0x0007e2000c101924 */
[----:B------:R-:W-:-:S06]  /*25b0*/  P2R R109, PR, RZ, 0x8 ;  /* 0x00000008ff6d7803 */ /* 0x000fcc0000000000 */
[----:B------:R-:W-:Y:S05]  /*25c0*/  @!P0 BRA `(.L_x_35) ;  /* 0x0000000000048947 */ /* 0x000fea0003800000 */
[----:B------:R4:W5:Y:S02]  /*25d0*/  LDG.E.LTC128B R106, desc[UR36][R8.64+0x20] ;  /* 0x00002024086a7981 */ /* 0x000964000c1e1920 */
.L_x_35:
[----:B------:R-:W-:Y:S05]  /*25e0*/  BSYNC B1 ;  /* 0x0000000000017941 */ /* 0x000fea0003800000 */
.L_x_34:
[----:B0----5:R-:W-:Y:S01]  /*25f0*/  FMUL R57, R106, R89 ;  /* 0x000000596a397220 */ /* 0x021fe20000400000 */
[----:B------:R-:W-:Y:S01]  /*2600*/  ISETP.GT.AND P1, PT, R3, RZ, P3 ;  /* 0x000000ff0300720c */ /* 0x000fe20001f24270 */
[----:B------:R-:W-:Y:S02]  /*2610*/  BSSY B1, `(.L_x_36) ;  /* 0x0000005000017945 */ /* 0x000fe40003800000 */
[----:B------:R-:W-:-:S05]  /*2620*/  FFMA R57, R60, R88, R57 ;  /* 0x000000583c397223 */ /* 0x000fca0000000039 */
[----:B------:R0:W-:Y:S05]  /*2630*/  @P0 STG.E desc[UR36][R14.64+0x20], R57 ;  /* 0x000020390e000986 */ /* 0x0001ea000c101924 */
[----:B------:R-:W-:Y:S05]  /*2640*/  @!P1 BRA `(.L_x_37) ;  /* 0x0000000000049947 */ /* 0x000fea0003800000 */
[----:B------:R0:W5:Y:S02]  /*2650*/  LDG.E.LTC128B R106, desc[UR36][R8.64+0x24] ;  /* 0x00002424086a7981 */ /* 0x000164000c1e1920 */
.L_x_37:
[----:B------:R-:W-:Y:S05]  /*2660*/  BSYNC B1 ;  /* 0x0000000000017941 */ /* 0x000fea0003800000 */
.L_x_36:
[----:B-----5:R-:W-:Y:S01]  /*2670*/  FMUL R56, R106, R89 ;  /* 0x000000596a387220 */ /* 0x020fe20000400000 */
[----:B------:R-:W-:Y:S01]  /*2680*/  ISETP.GT.AND P0, PT, R3, 0x8, P4 ;  /* 0x000000080300780c */ /* 0x000fe20002704270 */
[----:B------:R-:W-:Y:S02]  /*2690*/  BSSY B1, `(.L_x_38) ;  /* 0x0000005000017945 */ /* 0x000fe40003800000 */
[----:B------:R-:W-:-:S05]  /*26a0*/  FFMA R61, R61, R88, R56 ;  /* 0x000000583d3d7223 */ /* 0x000fca0000000038 */
[----:B------:R0:W-:Y:S05]  /*26b0*/  @P1 STG.E desc[UR36][R14.64+0x24], R61 ;  /* 0x0000243d0e001986 */ /* 0x0001ea000c101924 */
[----:B------:R-:W-:Y:S05]  /*26c0*/  @!P0 BRA `(.L_x_39) ;  /* 0x0000000000048947 */ /* 0x000fea0003800000 */
[----:B------:R0:W5:Y:S02]  /*26d0*/  LDG.E.LTC128B R106, desc[UR36][R12.64+0x20] ;  /* 0x000020240c6a7981 */ /* 0x000164000c1e1920 */
.L_x_39:
[----:B------:R-:W-:Y:S05]  /*26e0*/  BSYNC B1 ;  /* 0x0000000000017941 */ /* 0x000fea0003800000 */
.L_x_38:
[----:B0----5:R-:W-:Y:S01]  /*26f0*/  FMUL R57, R106, R89 ;  /* 0x000000596a397220 */ /* 0x021fe20000400000 */
[----:B------:R-:W-:Y:S01]  /*2700*/  ISETP.GT.AND P1, PT, R3, 0x8, P3 ;  /* 0x000000080300780c */ /* 0x000fe20001f24270 */
[----:B------:R-:W-:Y:S02]  /*2710*/  BSSY B1, `(.L_x_40) ;  /* 0x0000005000017945 */ /* 0x000fe40003800000 */
[----:B------:R-:W-:-:S05]  /*2720*/  FFMA R57, R62, R88, R57 ;  /* 0x000000583e397223 */ /* 0x000fca0000000039 */
[----:B------:R0:W-:Y:S05]  /*2730*/  @P0 STG.E desc[UR36][R20.64+0x20], R57 ;  /* 0x0000203914000986 */ /* 0x0001ea000c101924 */
[----:B------:R-:W-:Y:S05]  /*2740*/  @!P1 BRA `(.L_x_41) ;  /* 0x0000000000049947 */ /* 0x000fea0003800000 */
[----:B------:R0:W5:Y:S02]  /*2750*/  LDG.E.LTC128B R106, desc[UR36][R12.64+0x24] ;  /* 0x000024240c6a7981 */ /* 0x000164000c1e1920 */
.L_x_41:
[----:B------:R-:W-:Y:S05]  /*2760*/  BSYNC B1 ;  /* 0x0000000000017941 */ /* 0x000fea0003800000 */
.L_x_40:
[----:B-----5:R-:W-:Y:S01]  /*2770*/  FMUL R10, R106, R89 ;  /* 0x000000596a0a7220 */ /* 0x020fe20000400000 */
[----:B------:R-:W-:Y:S01]  /*2780*/  IADD3 R115, P0, R115, 0x80, RZ ;  /* 0x0000008073737810 */ /* 0x000fe20007f1e0ff */
[----:B------:R-:W-:Y:S01]  /*2790*/  BSSY B1, `(.L_x_42) ;  /* 0x000000c000017945 */ /* 0x000fe20003800000 */
[----:B------:R-:W-:Y:S01]  /*27a0*/  ISETP.GT.AND P2, PT, R4, 0x10, PT ;  /* 0x000000100400780c */ /* 0x000fe20003f44270 */
[----:B------:R-:W-:Y:S02]  /*27b0*/  FFMA R63, R63, R88, R10 ;  /* 0x000000583f3f7223 */ /* 0x000fe4000000000a */
[----:B------:R-:W-:Y:S01]  /*27c0*/  IMAD.X R11, RZ, RZ, R11, P0 ;  /* 0x000000ffff0b7224 */ /* 0x000fe200000e060b */
[----:B------:R-:W-:Y:S01]  /*27d0*/  ISETP.GT.AND P0, PT, R3, RZ, P2 ;  /* 0x000000ff0300720c */ /* 0x000fe20001704270 */
[----:B0-----:R-:W-:Y:S01]  /*27e0*/  IMAD.WIDE.U32 R56, R115, R100, R90 ;  /* 0x0000006473387225 */ /* 0x001fe200078e005a */
[----:B------:R0:W-:Y:S01]  /*27f0*/  @P1 STG.E desc[UR36][R20.64+0x24], R63 ;  /* 0x0000243f14001986 */ /* 0x0001e2000c101924 */
[----:B------:R-:W-:-:S02]  /*2800*/  P2R R108, PR, RZ, 0x4 ;  /* 0x00000004ff6c7803 */ /* 0x000fc40000000000 */
[----:B------:R-:W-:-:S04]  /*2810*/  IMAD R10, R11, R100, RZ ;  /* 0x000000640b0a7224 */ /* 0x000fc800078e02ff */
[----:B------:R-:W-:-:S04]  /*2820*/  IMAD R101, R115, R101, R10 ;  /* 0x0000006573657224 */ /* 0x000fc800078e020a */
[----:B------:R-:W-:Y:S05]  /*2830*/  @!P0 BRA `(.L_x_43) ;  /* 0x0000000000048947 */ /* 0x000fea0003800000 */
[----:B------:R0:W5:Y:S02]  /*2840*/  LDG.E.LTC128B R106, desc[UR36][R8.64+0x40] ;  /* 0x00004024086a7981 */ /* 0x000164000c1e1920 */
.L_x_43:
[----:B------:R-:W-:Y:S05]  /*2850*/  BSYNC B1 ;  /* 0x0000000000017941 */ /* 0x000fea0003800000 */
.L_x_42:
[----:B-----5:R-:W-:Y:S01]  /*2860*/  FMUL R11, R106, R89 ;  /* 0x000000596a0b7220 */ /* 0x020fe20000400000 */
[----:B------:R-:W-:Y:S01]  /*2870*/  IMAD.IADD R57, R101, 0x1, R57 ;  /* 0x0000000165397824 */ /* 0x000fe200078e0239 */
[----:B------:R-:W-:Y:S01]  /*2880*/  ISETP.GT.AND P1, PT, R4, 0x11, PT ;  /* 0x000000110400780c */ /* 0x000fe20003f24270 */
[----:B0-----:R-:W-:-:S04]  /*2890*/  IMAD.WIDE.U32 R62, R115, R100, R102 ;  /* 0x00000064733e7225 */ /* 0x001fc800078e0066 */
[----:B------:R-:W-:Y:S01]  /*28a0*/  FFMA R61, R64, R88, R11 ;  /* 0x00000058403d7223 */ /* 0x000fe2000000000b */
[----:B------:R-:W-:Y:S01]  /*28b0*/  BSSY B1, `(.L_x_44) ;  /* 0x0000019000017945 */ /* 0x000fe20003800000 */
[----:B------:R-:W-:-:S03]  /*28c0*/  IMAD.WIDE.U32 R10, R115, R100, R96 ;  /* 0x00000064730a7225 */ /* 0x000fc600078e0060 */
[----:B------:R0:W-:Y:S01]  /*28d0*/  @P0 STG.E desc[UR36][R14.64+0x40], R61 ;  /* 0x0000403d0e000986 */ /* 0x0001e2000c101924 */
[----:B------:R-:W-:Y:S01]  /*28e0*/  IMAD.IADD R11, R11, 0x1, R101 ;  /* 0x000000010b0b7824 */ /* 0x000fe200078e0265 */
[----:B------:R-:W-:Y:S01]  /*28f0*/  LEA R58, P0, R10, R92, 0x2 ;  /* 0x0000005c0a3a7211 */ /* 0x000fe200078010ff */
[----:B------:R-:W-:-:S03]  /*2900*/  IMAD.WIDE.U32 R56, R23, R94, R56 ;  /* 0x0000005e17387225 */ /* 0x000fc600078e0038 */
[----:B---3--:R-:W-:Y:S01]  /*2910*/  LEA.HI.X R59, R10, R93, R11, 0x2, P0 ;  /* 0x0000005d0a3b7211 */ /* 0x008fe200000f140b */
[----:B------:R-:W-:Y:S01]  /*2920*/  IMAD.IADD R11, R111, 0x1, R57 ;  /* 0x000000016f0b7824 */ /* 0x000fe200078e0239 */
[----:B------:R-:W-:Y:S01]  /*2930*/  LEA R10, P0, R56, R92, 0x2 ;  /* 0x0000005c380a7211 */ /* 0x000fe200078010ff */
[----:B------:R-:W-:-:S03]  /*2940*/  IMAD.IADD R101, R101, 0x1, R63 ;  /* 0x0000000165657824 */ /* 0x000fc600078e023f */
[----:B------:R-:W-:Y:S02]  /*2950*/  LEA.HI.X R11, R56, R93, R11, 0x2, P0 ;  /* 0x0000005d380b7211 */ /* 0x000fe400000f140b */
[----:B------:R-:W-:-:S05]  /*2960*/  IADD3 R98, P0, R98, R62, RZ ;  /* 0x0000003e62627210 */ /* 0x000fca0007f1e0ff */
[----:B------:R-:W-:Y:S01]  /*2970*/  IMAD.X R96, R101, 0x1, R97, P0 ;  /* 0x0000000165607824 */ /* 0x000fe200000e0661 */
[----:B------:R-:W-:-:S04]  /*2980*/  IADD3 R62, P0, R90, R62, RZ ;  /* 0x0000003e5a3e7210 */ /* 0x000fc80007f1e0ff */
[----:B------:R-:W-:Y:S02]  /*2990*/  IADD3.X R63, R91, R101, RZ, P0, !PT ;  /* 0x000000655b3f7210 */ /* 0x000fe400007fe4ff */
[C---:B------:R-:W-:Y:S02]  /*29a0*/  LEA R60, P0, R98.reuse, R92, 0x2 ;  /* 0x0000005c623c7211 */ /* 0x040fe400078010ff */
[----:B------:R-:W-:Y:S01]  /*29b0*/  P2R R91, PR, RZ, 0x2 ;  /* 0x00000002ff5b7803 */ /* 0x000fe20000000000 */
[----:B------:R-:W-:Y:S01]  /*29c0*/  IMAD.WIDE.U32 R62, R23, R94, R62 ;  /* 0x0000005e173e7225 */ /* 0x000fe200078e003e */
[----:B0-----:R-:W-:-:S03]  /*29d0*/  LEA.HI.X R61, R98, R93, R96, 0x2, P0 ;  /* 0x0000005d623d7211 */ /* 0x001fc600000f1460 */
[----:B------:R-:W-:Y:S01]  /*29e0*/  IMAD.IADD R23, R111, 0x1, R63 ;  /* 0x000000016f177824 */ /* 0x000fe200078e023f */
[----:B------:R-:W-:-:S04]  /*29f0*/  LEA R56, P0, R62, R92, 0x2 ;  /* 0x0000005c3e387211 */ /* 0x000fc800078010ff */
[----:B------:R-:W-:Y:S02]  /*2a00*/  LEA.HI.X R57, R62, R93, R23, 0x2, P0 ;  /* 0x0000005d3e397211 */ /* 0x000fe400000f1417 */
[----:B------:R-:W-:-:S13]  /*2a10*/  ISETP.GT.AND P0, PT, R3, RZ, P1 ;  /* 0x000000ff0300720c */ /* 0x000fda0000f04270 */
[----:B------:R-:W-:Y:S05]  /*2a20*/  @!P0 BRA `(.L_x_45) ;  /* 0x0000000000048947 */ /* 0x000fea0003800000 */
[----:B------:R0:W5:Y:S02]  /*2a30*/  LDG.E.LTC128B R106, desc[UR36][R8.64+0x44] ;  /* 0x00004424086a7981 */ /* 0x000164000c1e1920 */
.L_x_45:
[----:B------:R-:W-:Y:S05]  /*2a40*/  BSYNC B1 ;  /* 0x0000000000017941 */ /* 0x000fea0003800000 */
.L_x_44:
[----:B-----5:R-:W-:Y:S01]  /*2a50*/  FMUL R62, R106, R89 ;  /* 0x000000596a3e7220 */ /* 0x020fe20000400000 */
[----:B------:R-:W-:Y:S03]  /*2a60*/  BSSY B1, `(.L_x_46) ;  /* 0x0000006000017945 */ /* 0x000fe60003800000 */
[----:B------:R-:W-:-:S05]  /*2a70*/  FFMA R65, R65, R88, R62 ;  /* 0x0000005841417223 */ /* 0x000fca000000003e */
[----:B------:R3:W-:Y:S01]  /*2a80*/  @P0 STG.E desc[UR36][R14.64+0x44], R65 ;  /* 0x000044410e000986 */ /* 0x0007e2000c101924 */
[----:B------:R-:W-:-:S13]  /*2a90*/  ISETP.GT.AND P0, PT, R3, 0x8, P2 ;  /* 0x000000080300780c */ /* 0x000fda0001704270 */
[----:B---3--:R-:W-:Y:S05]  /*2aa0*/  @!P0 BRA `(.L_x_47) ;  /* 0x0000000000048947 */ /* 0x008fea0003800000 */
[----:B------:R3:W5:Y:S02]  /*2ab0*/  LDG.E.LTC128B R106, desc[UR36][R12.64+0x40] ;  /* 0x000040240c6a7981 */ /* 0x000764000c1e1920 */
.L_x_47:
[----:B------:R-:W-:Y:S05]  /*2ac0*/  BSYNC B1 ;  /* 0x0000000000017941 */ /* 0x000fea0003800000 */
.L_x_46:
[----:B-----5:R-:W-:Y:S01]  /*2ad0*/  FMUL R23, R106, R89 ;  /* 0x000000596a177220 */ /* 0x020fe20000400000 */
[----:B------:R-:W-:Y:S03]  /*2ae0*/  BSSY B1, `(.L_x_48) ;  /* 0x0000006000017945 */ /* 0x000fe60003800000 */
[----:B------:R-:W-:-:S05]  /*2af0*/  FFMA R23, R66, R88, R23 ;  /* 0x0000005842177223 */ /* 0x000fca0000000017 */
[----:B------:R0:W-:Y:S01]  /*2b00*/  @P0 STG.E desc[UR36][R20.64+0x40], R23 ;  /* 0x0000401714000986 */ /* 0x0001e2000c101924 */
[----:B------:R-:W-:-:S13]  /*2b10*/  ISETP.GT.AND P0, PT, R3, 0x8, P1 ;  /* 0x000000080300780c */ /* 0x000fda0000f04270 */
[----:B0-----:R-:W-:Y:S05]  /*2b20*/  @!P0 BRA `(.L_x_49) ;  /* 0x0000000000048947 */ /* 0x001fea0003800000 */
[----:B------:R0:W5:Y:S02]  /*2b30*/  LDG.E.LTC128B R106, desc[UR36][R12.64+0x44] ;  /* 0x000044240c6a7981 */ /* 0x000164000c1e1920 */
.L_x_49:
[----:B------:R-:W-:Y:S05]  /*2b40*/  BSYNC B1 ;  /* 0x0000000000017941 */ /* 0x000fea0003800000 */
.L_x_48:
[----:B-----5:R-:W-:Y:S01]  /*2b50*/  FMUL R62, R106, R89 ;  /* 0x000000596a3e7220 */ /* 0x020fe20000400000 */
[----:B------:R-:W-:Y:S01]  /*2b60*/  ISETP.GT.AND P2, PT, R4, 0x18, PT ;  /* 0x000000180400780c */ /* 0x000fe20003f44270 */
[----:B------:R-:W-:Y:S02]  /*2b70*/  BSSY B1, `(.L_x_50) ;  /* 0x0000007000017945 */ /* 0x000fe40003800000 */
[----:B------:R-:W-:Y:S01]  /*2b80*/  FFMA R67, R67, R88, R62 ;  /* 0x0000005843437223 */ /* 0x000fe2000000003e */
[----:B------:R-:W-:-:S04]  /*2b90*/  P2R R90, PR, RZ, 0x4 ;  /* 0x00000004ff5a7803 */ /* 0x000fc80000000000 */
[----:B------:R0:W-:Y:S01]  /*2ba0*/  @P0 STG.E desc[UR36][R20.64+0x44], R67 ;  /* 0x0000444314000986 */ /* 0x0001e2000c101924 */
[----:B------:R-:W-:-:S13]  /*2bb0*/  ISETP.GT.AND P0, PT, R3, RZ, P2 ;  /* 0x000000ff0300720c */ /* 0x000fda0001704270 */
[----:B0-----:R-:W-:Y:S05]  /*2bc0*/  @!P0 BRA `(.L_x_51) ;  /* 0x0000000000048947 */ /* 0x001fea0003800000 */
[----:B------:R0:W5:Y:S02]  /*2bd0*/  LDG.E.LTC128B R106, desc[UR36][R8.64+0x60] ;  /* 0x00006024086a7981 */ /* 0x000164000c1e1920 */
.L_x_51:
[----:B------:R-:W-:Y:S05]  /*2be0*/  BSYNC B1 ;  /* 0x0000000000017941 */ /* 0x000fea0003800000 */
.L_x_50:
        /* <DEDUP_REMOVED lines=9> */
.L_x_53:
[----:B------:R-:W-:Y:S05]  /*2c80*/  BSYNC B1 ;  /* 0x0000000000017941 */ /* 0x000fea0003800000 */
.L_x_52:
[----:B-----5:R-:W-:Y:S01]  /*2c90*/  FMUL R62, R106, R89 ;  /* 0x000000596a3e7220 */ /* 0x020fe20000400000 */
[----:B------:R-:W-:Y:S03]  /*2ca0*/  BSSY B1, `(.L_x_54) ;  /* 0x0000006000017945 */ /* 0x000fe60003800000 */
[----:B------:R-:W-:-:S05]  /*2cb0*/  FFMA R69, R69, R88, R62 ;  /* 0x0000005845457223 */ /* 0x000fca000000003e */
[----:B------:R0:W-:Y:S01]  /*2cc0*/  @P0 STG.E desc[UR36][R14.64+0x64], R69 ;  /* 0x000064450e000986 */ /* 0x0001e2000c101924 */
[----:B------:R-:W-:-:S13]  /*2cd0*/  ISETP.GT.AND P0, PT, R3, 0x8, P2 ;  /* 0x000000080300780c */ /* 0x000fda0001704270 */
[----:B0-----:R-:W-:Y:S05]  /*2ce0*/  @!P0 BRA `(.L_x_55) ;  /* 0x0000000000048947 */ /* 0x001fea0003800000 */
[----:B------:R0:W5:Y:S02]  /*2cf0*/  LDG.E.LTC128B R106, desc[UR36][R12.64+0x60] ;  /* 0x000060240c6a7981 */ /* 0x000164000c1e1920 */
.L_x_55:
[----:B------:R-:W-:Y:S05]  /*2d00*/  BSYNC B1 ;  /* 0x0000000000017941 */ /* 0x000fea0003800000 */
.L_x_54:
[----:B-----5:R-:W-:Y:S01]  /*2d10*/  FMUL R23, R106, R89 ;  /* 0x000000596a177220 */ /* 0x020fe20000400000 */
[----:B------:R-:W-:Y:S03]  /*2d20*/  BSSY B1, `(.L_x_56) ;  /* 0x0000006000017945 */ /* 0x000fe60003800000 */
[----:B------:R-:W-:-:S05]  /*2d30*/  FFMA R23, R70, R88, R23 ;  /* 0x0000005846177223 */ /* 0x000fca0000000017 */
[----:B------:R0:W-:Y:S01]  /*2d40*/  @P0 STG.E desc[UR36][R20.64+0x60], R23 ;  /* 0x0000601714000986 */ /* 0x0001e2000c101924 */
[----:B------:R-:W-:-:S13]  /*2d50*/  ISETP.GT.AND P0, PT, R3, 0x8, P1 ;  /* 0x000000080300780c */ /* 0x000fda0000f04270 */
[----:B0-----:R-:W-:Y:S05]  /*2d60*/  @!P0 BRA `(.L_x_57) ;  /* 0x0000000000048947 */ /* 0x001fea0003800000 */
[----:B------:R0:W5:Y:S02]  /*2d70*/  LDG.E.LTC128B R106, desc[UR36][R12.64+0x64] ;  /* 0x000064240c6a7981 */ /* 0x000164000c1e1920 */
.L_x_57:
[----:B------:R-:W-:Y:S05]  /*2d80*/  BSYNC B1 ;  /* 0x0000000000017941 */ /* 0x000fea0003800000 */
.L_x_56:
        /* <DEDUP_REMOVED lines=9> */
.L_x_59:
[----:B------:R-:W-:Y:S05]  /*2e20*/  BSYNC B1 ;  /* 0x0000000000017941 */ /* 0x000fea0003800000 */
.L_x_58:
        /* <DEDUP_REMOVED lines=9> */
.L_x_61:
[----:B------:R-:W-:Y:S05]  /*2ec0*/  BSYNC B1 ;  /* 0x0000000000017941 */ /* 0x000fea0003800000 */
.L_x_60:
[----:B-----5:R-:W-:Y:S01]  /*2ed0*/  FMUL R62, R106, R89 ;  /* 0x000000596a3e7220 */ /* 0x020fe20000400000 */
[----:B------:R-:W-:Y:S03]  /*2ee0*/  BSSY B1, `(.L_x_62) ;  /* 0x0000006000017945 */ /* 0x000fe60003800000 */
[----:B------:R-:W-:-:S05]  /*2ef0*/  FFMA R73, R73, R88, R62 ;  /* 0x0000005849497223 */ /* 0x000fca000000003e */
[----:B------:R0:W-:Y:S01]  /*2f00*/  @P0 STG.E desc[UR36][R14.64+0x84], R73 ;  /* 0x000084490e000986 */ /* 0x0001e2000c101924 */
[----:B------:R-:W-:-:S13]  /*2f10*/  ISETP.GT.AND P0, PT, R3, 0x8, P2 ;  /* 0x000000080300780c */ /* 0x000fda0001704270 */
[----:B0-----:R-:W-:Y:S05]  /*2f20*/  @!P0 BRA `(.L_x_63) ;  /* 0x0000000000048947 */ /* 0x001fea0003800000 */
[----:B------:R0:W5:Y:S02]  /*2f30*/  LDG.E.LTC128B R106, desc[UR36][R12.64+0x80] ;  /* 0x000080240c6a7981 */ /* 0x000164000c1e1920 */
.L_x_63:
[----:B------:R-:W-:Y:S05]  /*2f40*/  BSYNC B1 ;  /* 0x0000000000017941 */ /* 0x000fea0003800000 */
.L_x_62:
[----:B-----5:R-:W-:Y:S01]  /*2f50*/  FMUL R23, R106, R89 ;  /* 0x000000596a177220 */ /* 0x020fe20000400000 */
[----:B------:R-:W-:Y:S03]  /*2f60*/  BSSY B1, `(.L_x_64) ;  /* 0x0000006000017945 */ /* 0x000fe60003800000 */
[----:B------:R-:W-:-:S05]  /*2f70*/  FFMA R23, R74, R88, R23 ;  /* 0x000000584a177223 */ /* 0x000fca0000000017 */
[----:B------:R0:W-:Y:S01]  /*2f80*/  @P0 STG.E desc[UR36][R20.64+0x80], R23 ;  /* 0x0000801714000986 */ /* 0x0001e2000c101924 */
[----:B------:R-:W-:-:S13]  /*2f90*/  ISETP.GT.AND P0, PT, R3, 0x8, P1 ;  /* 0x000000080300780c */ /* 0x000fda0000f04270 */
[----:B0-----:R-:W-:Y:S05]  /*2fa0*/  @!P0 BRA `(.L_x_65) ;  /* 0x0000000000048947 */ /* 0x001fea0003800000 */
[----:B------:R0:W5:Y:S02]  /*2fb0*/  LDG.E.LTC128B R106, desc[UR36][R12.64+0x84] ;  /* 0x000084240c6a7981 */ /* 0x000164000c1e1920 */
.L_x_65:
[----:B------:R-:W-:Y:S05]  /*2fc0*/  BSYNC B1 ;  /* 0x0000000000017941 */ /* 0x000fea0003800000 */
.L_x_64:
        /* <DEDUP_REMOVED lines=9> */
.L_x_67:
[----:B------:R-:W-:Y:S05]  /*3060*/  BSYNC B1 ;  /* 0x0000000000017941 */ /* 0x000fea0003800000 */
.L_x_66:
[----:B-----5:R-:W-:Y:S01]  /*3070*/  FMUL R23, R106, R89 ;  /* 0x000000596a177220 */ /* 0x020fe20000400000 */
[----:B------:R-:W-:Y:S01]  /*3080*/  ISETP.GT.AND P5, PT, R4, 0x29, PT ;  /* 0x000000290400780c */ /* 0x000fe20003fa4270 */
[----:B------:R-:W-:Y:S02]  /*3090*/  BSSY B1, `(.L_x_68) ;  /* 0x0000007000017945 */ /* 0x000fe40003800000 */
[----:B------:R-:W-:-:S05]  /*30a0*/  FFMA R23, R76, R88, R23 ;  /* 0x000000584c177223 */ /* 0x000fca0000000017 */
[----:B------:R1:W-:Y:S01]  /*30b0*/  @P0 STG.E desc[UR36][R14.64+0xa0], R23 ;  /* 0x0000a0170e000986 */ /* 0x0003e2000c101924 */
[----:B------:R-:W-:Y:S02]  /*30c0*/  ISETP.GT.AND P0, PT, R3, RZ, P5 ;  /* 0x000000ff0300720c */ /* 0x000fe40002f04270 */
[----:B-1----:R-:W-:-:S11]  /*30d0*/  P2R R23, PR, RZ, 0x20 ;  /* 0x00000020ff177803 */ /* 0x002fd60000000000 */
[----:B------:R-:W-:Y:S05]  /*30e0*/  @!P0 BRA `(.L_x_69) ;  /* 0x0000000000048947 */ /* 0x000fea0003800000 */
[----:B------:R1:W5:Y:S02]  /*30f0*/  LDG.E.LTC128B R106, desc[UR36][R8.64+0xa4] ;  /* 0x0000a424086a7981 */ /* 0x000364000c1e1920 */
.L_x_69:
[----:B------:R-:W-:Y:S05]  /*3100*/  BSYNC B1 ;  /* 0x0000000000017941 */ /* 0x000fea0003800000 */
.L_x_68:
[----:B-----5:R-:W-:Y:S01]  /*3110*/  FMUL R62, R106, R89 ;  /* 0x000000596a3e7220 */ /* 0x020fe20000400000 */
[----:B------:R-:W-:Y:S03]  /*3120*/  BSSY B1, `(.L_x_70) ;  /* 0x0000006000017945 */ /* 0x000fe60003800000 */
[----:B------:R-:W-:-:S05]  /*3130*/  FFMA R77, R77, R88, R62 ;  /* 0x000000584d4d7223 */ /* 0x000fca000000003e */
[----:B------:R0:W-:Y:S01]  /*3140*/  @P0 STG.E desc[UR36][R14.64+0xa4], R77 ;  /* 0x0000a44d0e000986 */ /* 0x0001e2000c101924 */
[----:B------:R-:W-:-:S13]  /*3150*/  ISETP.GT.AND P0, PT, R3, 0x8, P1 ;  /* 0x000000080300780c */ /* 0x000fda0000f04270 */
[----:B0-----:R-:W-:Y:S05]  /*3160*/  @!P0 BRA `(.L_x_71) ;  /* 0x0000000000048947 */ /* 0x001fea0003800000 */
[----:B------:R0:W5:Y:S02]  /*3170*/  LDG.E.LTC128B R106, desc[UR36][R12.64+0xa0] ;  /* 0x0000a0240c6a7981 */ /* 0x000164000c1e1920 */
.L_x_71:
[----:B------:R-:W-:Y:S05]  /*3180*/  BSYNC B1 ;  /* 0x0000000000017941 */ /* 0x000fea0003800000 */
.L_x_70:
[----:B-----5:R-:W-:Y:S01]  /*3190*/  FMUL R23, R106, R89 ;  /* 0x000000596a177220 */ /* 0x020fe20000400000 */
[----:B------:R-:W-:Y:S03]  /*31a0*/  BSSY B1, `(.L_x_72) ;  /* 0x0000006000017945 */ /* 0x000fe60003800000 */
[----:B------:R-:W-:-:S05]  /*31b0*/  FFMA R23, R78, R88, R23 ;  /* 0x000000584e177223 */ /* 0x000fca0000000017 */
[----:B------:R0:W-:Y:S01]  /*31c0*/  @P0 STG.E desc[UR36][R20.64+0xa0], R23 ;  /* 0x0000a01714000986 */ /* 0x0001e2000c101924 */
[----:B------:R-:W-:-:S13]  /*31d0*/  ISETP.GT.AND P0, PT, R3, 0x8, P5 ;  /* 0x000000080300780c */ /* 0x000fda0002f04270 */
[----:B0-----:R-:W-:Y:S05]  /*31e0*/  @!P0 BRA `(.L_x_73) ;  /* 0x0000000000048947 */ /* 0x001fea0003800000 */
[----:B------:R0:W5:Y:S02]  /*31f0*/  LDG.E.LTC128B R106, desc[UR36][R12.64+0xa4] ;  /* 0x0000a4240c6a7981 */ /* 0x000164000c1e1920 */
.L_x_73:
[----:B------:R-:W-:Y:S05]  /*3200*/  BSYNC B1 ;  /* 0x0000000000017941 */ /* 0x000fea0003800000 */
.L_x_72:
[----:B-----5:R-:W-:Y:S01]  /*3210*/  FMUL R62, R106, R89 ;  /* 0x000000596a3e7220 */ /* 0x020fe20000400000 */
[----:B------:R-:W-:Y:S01]  /*3220*/  ISETP.GT.AND P3, PT, R4, 0x30, PT ;  /* 0x000000300400780c */ /* 0x000fe20003f64270 */
[----:B------:R-:W-:Y:S02]  /*3230*/  BSSY B1, `(.L_x_74) ;  /* 0x0000006000017945 */ /* 0x000fe40003800000 */
[----:B------:R-:W-:-:S05]  /*3240*/  FFMA R79, R79, R88, R62 ;  /* 0x000000584f4f7223 */ /* 0x000fca000000003e */
[----:B------:R0:W-:Y:S01]  /*3250*/  @P0 STG.E desc[UR36][R20.64+0xa4], R79 ;  /* 0x0000a44f14000986 */ /* 0x0001e2000c101924 */
[----:B------:R-:W-:-:S13]  /*3260*/  ISETP.GT.AND P0, PT, R3, RZ, P3 ;  /* 0x000000ff0300720c */ /* 0x000fda0001f04270 */
[----:B0-----:R-:W-:Y:S05]  /*3270*/  @!P0 BRA `(.L_x_75) ;  /* 0x0000000000048947 */ /* 0x001fea0003800000 */
[----:B------:R0:W5:Y:S02]  /*3280*/  LDG.E.LTC128B R106, desc[UR36][R8.64+0xc0] ;  /* 0x0000c024086a7981 */ /* 0x000164000c1e1920 */
.L_x_75:
[----:B------:R-:W-:Y:S05]  /*3290*/  BSYNC B1 ;  /* 0x0000000000017941 */ /* 0x000fea0003800000 */
.L_x_74:
        /* <DEDUP_REMOVED lines=8> */
.L_x_77:
[----:B------:R-:W-:Y:S05]  /*3320*/  BSYNC B1 ;  /* 0x0000000000017941 */ /* 0x000fea0003800000 */
.L_x_76:
[----:B-----5:R-:W-:Y:S01]  /*3330*/  FMUL R62, R106, R89 ;  /* 0x000000596a3e7220 */ /* 0x020fe20000400000 */
[----:B------:R-:W-:Y:S03]  /*3340*/  BSSY B1, `(.L_x_78) ;  /* 0x0000006000017945 */ /* 0x000fe60003800000 */
[----:B------:R-:W-:-:S05]  /*3350*/  FFMA R81, R81, R88, R62 ;  /* 0x0000005851517223 */ /* 0x000fca000000003e */
[----:B------:R0:W-:Y:S01]  /*3360*/  @P0 STG.E desc[UR36][R14.64+0xc4], R81 ;  /* 0x0000c4510e000986 */ /* 0x0001e2000c101924 */
[----:B------:R-:W-:-:S13]  /*3370*/  ISETP.GT.AND P0, PT, R3, 0x8, P3 ;  /* 0x000000080300780c */ /* 0x000fda0001f04270 */
[----:B0-----:R-:W-:Y:S05]  /*3380*/  @!P0 BRA `(.L_x_79) ;  /* 0x0000000000048947 */ /* 0x001fea0003800000 */
[----:B------:R0:W5:Y:S02]  /*3390*/  LDG.E.LTC128B R106, desc[UR36][R12.64+0xc0] ;  /* 0x0000c0240c6a7981 */ /* 0x000164000c1e1920 */
.L_x_79:
[----:B------:R-:W-:Y:S05]  /*33a0*/  BSYNC B1 ;  /* 0x0000000000017941 */ /* 0x000fea0003800000 */
.L_x_78:
[----:B-----5:R-:W-:Y:S01]  /*33b0*/  FMUL R23, R106, R89 ;  /* 0x000000596a177220 */ /* 0x020fe20000400000 */
[----:B------:R-:W-:Y:S03]  /*33c0*/  BSSY B1, `(.L_x_80) ;  /* 0x0000006000017945 */ /* 0x000fe60003800000 */
[----:B------:R-:W-:-:S05]  /*33d0*/  FFMA R23, R82, R88, R23 ;  /* 0x0000005852177223 */ /* 0x000fca0000000017 */
[----:B------:R0:W-:Y:S01]  /*33e0*/  @P0 STG.E desc[UR36][R20.64+0xc0], R23 ;  /* 0x0000c01714000986 */ /* 0x0001e2000c101924 */
[----:B------:R-:W-:-:S13]  /*33f0*/  ISETP.GT.AND P0, PT, R3, 0x8, P2 ;  /* 0x000000080300780c */ /* 0x000fda0001704270 */
[----:B0-----:R-:W-:Y:S05]  /*3400*/  @!P0 BRA `(.L_x_81) ;  /* 0x0000000000048947 */ /* 0x001fea0003800000 */
[----:B------:R0:W5:Y:S02]  /*3410*/  LDG.E.LTC128B R106, desc[UR36][R12.64+0xc4] ;  /* 0x0000c4240c6a7981 */ /* 0x000164000c1e1920 */
.L_x_81:
[----:B------:R-:W-:Y:S05]  /*3420*/  BSYNC B1 ;  /* 0x0000000000017941 */ /* 0x000fea0003800000 */
.L_x_80:
        /* <DEDUP_REMOVED lines=8> */
.L_x_83:
[----:B------:R-:W-:Y:S05]  /*34b0*/  BSYNC B1 ;  /* 0x0000000000017941 */ /* 0x000fea0003800000 */
.L_x_82:
[----:B-----5:R-:W-:Y:S01]  /*34c0*/  FMUL R23, R106, R89 ;  /* 0x000000596a177220 */ /* 0x020fe20000400000 */
[----:B------:R-:W-:Y:S03]  /*34d0*/  BSSY B1, `(.L_x_84) ;  /* 0x000000d000017945 */ /* 0x000fe60003800000 */
[----:B------:R-:W-:-:S05]  /*34e0*/  FFMA R23, R84, R88, R23 ;  /* 0x0000005854177223 */ /* 0x000fca0000000017 */
[----:B------:R0:W-:Y:S01]  /*34f0*/  @P0 STG.E desc[UR36][R14.64+0xe0], R23 ;  /* 0x0000e0170e000986 */ /* 0x0001e2000c101924 */
[----:B------:R-:W-:-:S05]  /*3500*/  IADD3 R64, P0, R5, R20, RZ ;  /* 0x0000001405407210 */ /* 0x000fca0007f1e0ff */
[----:B------:R-:W-:Y:S01]  /*3510*/  IMAD.X R65, R95, 0x1, R21, P0 ;  /* 0x000000015f417824 */ /* 0x000fe200000e0615 */
[----:B------:R-:W-:-:S05]  /*3520*/  IADD3 R66, P0, R5, R20, RZ ;  /* 0x0000001405427210 */ /* 0x000fca0007f1e0ff */
[----:B------:R-:W-:Y:S01]  /*3530*/  IMAD.X R67, R95, 0x1, R21, P0 ;  /* 0x000000015f437824 */ /* 0x000fe200000e0615 */
[----:B------:R-:W-:-:S05]  /*3540*/  IADD3 R62, P0, R5, R14, RZ ;  /* 0x0000000e053e7210 */ /* 0x000fca0007f1e0ff */
[----:B------:R-:W-:Y:S01]  /*3550*/  IMAD.X R63, R95, 0x1, R15, P0 ;  /* 0x000000015f3f7824 */ /* 0x000fe200000e060f */
[----:B------:R-:W-:-:S04]  /*3560*/  ISETP.GT.AND P0, PT, R4, 0x39, PT ;  /* 0x000000390400780c */ /* 0x000fc80003f04270 */
[----:B------:R-:W-:-:S13]  /*3570*/  ISETP.GT.AND P4, PT, R3, RZ, P0 ;  /* 0x000000ff0300720c */ /* 0x000fda0000784270 */
[----:B0-----:R-:W-:Y:S05]  /*3580*/  @!P4 BRA `(.L_x_85) ;  /* 0x000000000004c947 */ /* 0x001fea0003800000 */
[----:B------:R0:W5:Y:S02]  /*3590*/  LDG.E.LTC128B R106, desc[UR36][R8.64+0xe4] ;  /* 0x0000e424086a7981 */ /* 0x000164000c1e1920 */
.L_x_85:
[----:B------:R-:W-:Y:S05]  /*35a0*/  BSYNC B1 ;  /* 0x0000000000017941 */ /* 0x000fea0003800000 */
.L_x_84:
[----:B-----5:R-:W-:Y:S01]  /*35b0*/  FMUL R4, R106, R89 ;  /* 0x000000596a047220 */ /* 0x020fe20000400000 */
[----:B------:R-:W-:Y:S03]  /*35c0*/  BSSY B1, `(.L_x_86) ;  /* 0x0000006000017945 */ /* 0x000fe60003800000 */
[----:B------:R-:W-:-:S05]  /*35d0*/  FFMA R85, R85, R88, R4 ;  /* 0x0000005855557223 */ /* 0x000fca0000000004 */
[----:B------:R0:W-:Y:S01]  /*35e0*/  @P4 STG.E desc[UR36][R14.64+0xe4], R85 ;  /* 0x0000e4550e004986 */ /* 0x0001e2000c101924 */
[----:B------:R-:W-:-:S13]  /*35f0*/  ISETP.GT.AND P4, PT, R3, 0x8, P1 ;  /* 0x000000080300780c */ /* 0x000fda0000f84270 */
[----:B0-----:R-:W-:Y:S05]  /*3600*/  @!P4 BRA `(.L_x_87) ;  /* 0x000000000004c947 */ /* 0x001fea0003800000 */
[----:B------:R0:W5:Y:S02]  /*3610*/  LDG.E.LTC128B R106, desc[UR36][R12.64+0xe0] ;  /* 0x0000e0240c6a7981 */ /* 0x000164000c1e1920 */
.L_x_87:
[----:B------:R-:W-:Y:S05]  /*3620*/  BSYNC B1 ;  /* 0x0000000000017941 */ /* 0x000fea0003800000 */
.L_x_86:
[----:B-----5:R-:W-:Y:S01]  /*3630*/  FMUL R5, R106, R89 ;  /* 0x000000596a057220 */ /* 0x020fe20000400000 */
[----:B------:R-:W-:Y:S03]  /*3640*/  BSSY B1, `(.L_x_88) ;  /* 0x0000006000017945 */ /* 0x000fe60003800000 */
[----:B------:R-:W-:-:S05]  /*3650*/  FFMA R5, R86, R88, R5 ;  /* 0x0000005856057223 */ /* 0x000fca0000000005 */
[----:B------:R0:W-:Y:S01]  /*3660*/  @P4 STG.E desc[UR36][R20.64+0xe0], R5 ;  /* 0x0000e00514004986 */ /* 0x0001e2000c101924 */
[----:B------:R-:W-:-:S13]  /*3670*/  ISETP.GT.AND P4, PT, R3, 0x8, P0 ;  /* 0x000000080300780c */ /* 0x000fda0000784270 */
[----:B0-----:R-:W-:Y:S05]  /*3680*/  @!P4 BRA `(.L_x_89) ;  /* 0x000000000004c947 */ /* 0x001fea0003800000 */
[----:B------:R0:W5:Y:S02]  /*3690*/  LDG.E.LTC128B R106, desc[UR36][R12.64+0xe4] ;  /* 0x0000e4240c6a7981 */ /* 0x000164000c1e1920 */
.L_x_89:
[----:B------:R-:W-:Y:S05]  /*36a0*/  BSYNC B1 ;  /* 0x0000000000017941 */ /* 0x000fea0003800000 */
.L_x_88:
[----:B-----5:R-:W-:-:S04]  /*36b0*/  FMUL R4, R106, R89 ;  /* 0x000000596a047220 */ /* 0x020fc80000400000 */
[----:B------:R-:W-:-:S05]  /*36c0*/  FFMA R87, R87, R88, R4 ;  /* 0x0000005857577223 */ /* 0x000fca0000000004 */
[----:B------:R0:W-:Y:S01]  /*36d0*/  @P4 STG.E desc[UR36][R20.64+0xe4], R87 ;  /* 0x0000e45714004986 */ /* 0x0001e2000c101924 */
[----:B------:R-:W-:-:S13]  /*36e0*/  ISETP.GT.AND P4, PT, R3, 0x80, P6 ;  /* 0x000000800300780c */ /* 0x000fda0003784270 */
[----:B------:R-:W2:Y:S01]  /*36f0*/  @P4 LDG.E.LTC128B R106, desc[UR36][R58.64] ;  /* 0x000000243a6a4981 */ /* 0x000ea2000c1e1920 */
[----:B------:R-:W-:Y:S01]  /*3700*/  BSSY B1, `(.L_x_90) ;  /* 0x0000008000017945 */ /* 0x000fe20003800000 */
[----:B--2---:R-:W-:-:S04]  /*3710*/  FMUL R5, R106, R89 ;  /* 0x000000596a057220 */ /* 0x004fc80000400000 */
[----:B------:R-:W-:-:S05]  /*3720*/  FFMA R5, R24, R88, R5 ;  /* 0x0000005818057223 */ /* 0x000fca0000000005 */
[----:B------:R0:W-:Y:S01]  /*3730*/  @P4 STG.E desc[UR36][R62.64], R5 ;  /* 0x000000053e004986 */ /* 0x0001e2000c101924 */
[----:B------:R-:W-:-:S04]  /*3740*/  ISETP.NE.AND P4, PT, R105, RZ, PT ;  /* 0x000000ff6900720c */ /* 0x000fc80003f85270 */
[----:B------:R-:W-:-:S13]  /*3750*/  ISETP.GT.AND P4, PT, R3, 0x80, P4 ;  /* 0x000000800300780c */ /* 0x000fda0002784270 */
[----:B0-----:R-:W-:Y:S05]  /*3760*/  @!P4 BRA `(.L_x_91) ;  /* 0x000000000004c947 */ /* 0x001fea0003800000 */
[----:B------:R0:W5:Y:S02]  /*3770*/  LDG.E.LTC128B R106, desc[UR36][R10.64+0x4] ;  /* 0x000004240a6a7981 */ /* 0x000164000c1e1920 */
.L_x_91:
[----:B------:R-:W-:Y:S05]  /*3780*/  BSYNC B1 ;  /* 0x0000000000017941 */ /* 0x000fea0003800000 */
.L_x_90:
[----:B-----5:R-:W-:Y:S01]  /*3790*/  FMUL R4, R106, R89 ;  /* 0x000000596a047220 */ /* 0x020fe20000400000 */
[----:B------:R-:W-:Y:S01]  /*37a0*/  @P4 IMAD.MOV.U32 R5, RZ, RZ, R63 ;  /* 0x000000ffff054224 */ /* 0x000fe200078e003f */
[----:B------:R-:W-:Y:S01]  /*37b0*/  ISETP.GT.AND P6, PT, R3, 0x88, P6 ;  /* 0x000000880300780c */ /* 0x000fe200037c4270 */
[----:B------:R-:W-:Y:S01]  /*37c0*/  BSSY B1, `(.L_x_92) ;  /* 0x0000006000017945 */ /* 0x000fe20003800000 */
[----:B------:R-:W-:Y:S01]  /*37d0*/  FFMA R25, R25, R88, R4 ;  /* 0x0000005819197223 */ /* 0x000fe20000000004 */
[----:B------:R-:W-:-:S05]  /*37e0*/  @P4 IMAD.MOV.U32 R4, RZ, RZ, R62 ;  /* 0x000000ffff044224 */ /* 0x000fca00078e003e */
[----:B------:R2:W-:Y:S05]  /*37f0*/  @P4 STG.E desc[UR36][R4.64+0x4], R25 ;  /* 0x0000041904004986 */ /* 0x0005ea000c101924 */
[----:B------:R-:W-:Y:S05]  /*3800*/  @!P6 BRA `(.L_x_93) ;  /* 0x000000000004e947 */ /* 0x000fea0003800000 */
[----:B------:R0:W5:Y:S02]  /*3810*/  LDG.E.LTC128B R106, desc[UR36][R60.64] ;  /* 0x000000243c6a7981 */ /* 0x000164000c1e1920 */
.L_x_93:
[----:B------:R-:W-:Y:S05]  /*3820*/  BSYNC B1 ;  /* 0x0000000000017941 */ /* 0x000fea0003800000 */
.L_x_92:
[----:B--2--5:R-:W-:Y:S01]  /*3830*/  FMUL R5, R106, R89 ;  /* 0x000000596a057220 */ /* 0x024fe20000400000 */
[----:B------:R-:W-:Y:S01]  /*3840*/  ISETP.NE.AND P4, PT, R105, RZ, PT ;  /* 0x000000ff6900720c */ /* 0x000fe20003f85270 */
[----:B------:R-:W-:Y:S02]  /*3850*/  BSSY B1, `(.L_x_94) ;  /* 0x0000006000017945 */ /* 0x000fe40003800000 */
[----:B------:R-:W-:Y:S01]  /*3860*/  FFMA R5, R26, R88, R5 ;  /* 0x000000581a057223 */ /* 0x000fe20000000005 */
[----:B------:R-:W-:-:S04]  /*3870*/  ISETP.GT.AND P4, PT, R3, 0x88, P4 ;  /* 0x000000880300780c */ /* 0x000fc80002784270 */
[----:B------:R2:W-:Y:S09]  /*3880*/  @P6 STG.E desc[UR36][R64.64], R5 ;  /* 0x0000000540006986 */ /* 0x0005f2000c101924 */
[----:B------:R-:W-:Y:S05]  /*3890*/  @!P4 BRA `(.L_x_95) ;  /* 0x000000000004c947 */ /* 0x000fea0003800000 */
[----:B------:R0:W5:Y:S02]  /*38a0*/  LDG.E.LTC128B R106, desc[UR36][R56.64+0x4] ;  /* 0x00000424386a7981 */ /* 0x000164000c1e1920 */
.L_x_95:
[----:B------:R-:W-:Y:S05]  /*38b0*/  BSYNC B1 ;  /* 0x0000000000017941 */ /* 0x000fea0003800000 */
.L_x_94:
[----:B-----5:R-:W-:Y:S01]  /*38c0*/  FMUL R4, R106, R89 ;  /* 0x000000596a047220 */ /* 0x020fe20000400000 */
[----:B------:R-:W-:Y:S01]  /*38d0*/  ISETP.NE.AND P6, PT, R107, RZ, PT ;  /* 0x000000ff6b00720c */ /* 0x000fe20003fc5270 */
[----:B------:R-:W-:Y:S02]  /*38e0*/  BSSY B1, `(.L_x_96) ;  /* 0x0000006000017945 */ /* 0x000fe40003800000 */
[----:B------:R-:W-:-:S05]  /*38f0*/  FFMA R27, R27, R88, R4 ;  /* 0x000000581b1b7223 */ /* 0x000fca0000000004 */
[----:B------:R0:W-:Y:S01]  /*3900*/  @P4 STG.E desc[UR36][R66.64+0x4], R27 ;  /* 0x0000041b42004986 */ /* 0x0001e2000c101924 */
[----:B------:R-:W-:-:S13]  /*3910*/  ISETP.GT.AND P4, PT, R3, 0x80, P6 ;  /* 0x000000800300780c */ /* 0x000fda0003784270 */
[----:B0-----:R-:W-:Y:S05]  /*3920*/  @!P4 BRA `(.L_x_97) ;  /* 0x000000000004c947 */ /* 0x001fea0003800000 */
[----:B------:R0:W5:Y:S02]  /*3930*/  LDG.E.LTC128B R106, desc[UR36][R10.64+0x20] ;  /* 0x000020240a6a7981 */ /* 0x000164000c1e1920 */
.L_x_97:
[----:B------:R-:W-:Y:S05]  /*3940*/  BSYNC B1 ;  /* 0x0000000000017941 */ /* 0x000fea0003800000 */
.L_x_96:
[----:B--2--5:R-:W-:Y:S01]  /*3950*/  FMUL R5, R106, R89 ;  /* 0x000000596a057220 */ /* 0x024fe20000400000 */
[----:B------:R-:W-:Y:S01]  /*3960*/  @P4 IMAD.MOV.U32 R4, RZ, RZ, R62 ;  /* 0x000000ffff044224 */ /* 0x000fe200078e003e */
[----:B------:R-:W-:Y:S01]  /*3970*/  ISETP.NE.AND P6, PT, R109, RZ, PT ;  /* 0x000000ff6d00720c */ /* 0x000fe20003fc5270 */
[----:B------:R-:W-:Y:S01]  /*3980*/  BSSY B1, `(.L_x_98) ;  /* 0x0000007000017945 */ /* 0x000fe20003800000 */
[----:B-1--4-:R-:W-:Y:S01]  /*3990*/  FFMA R9, R28, R88, R5 ;  /* 0x000000581c097223 */ /* 0x012fe20000000005 */
[----:B------:R-:W-:-:S05]  /*39a0*/  @P4 MOV R5, R63 ;  /* 0x0000003f00054202 */ /* 0x000fca0000000f00 */
[----:B------:R1:W-:Y:S01]  /*39b0*/  @P4 STG.E desc[UR36][R4.64+0x20], R9 ;  /* 0x0000200904004986 */ /* 0x0003e2000c101924 */
[----:B------:R-:W-:-:S13]  /*39c0*/  ISETP.GT.AND P4, PT, R3, 0x80, P6 ;  /* 0x000000800300780c */ /* 0x000fda0003784270 */
[----:B-1----:R-:W-:Y:S05]  /*39d0*/  @!P4 BRA `(.L_x_99) ;  /* 0x000000000004c947 */ /* 0x002fea0003800000 */
[----:B------:R1:W5:Y:S02]  /*39e0*/  LDG.E.LTC128B R106, desc[UR36][R10.64+0x24] ;  /* 0x000024240a6a7981 */ /* 0x000364000c1e1920 */
.L_x_99:
[----:B------:R-:W-:Y:S05]  /*39f0*/  BSYNC B1 ;  /* 0x0000000000017941 */ /* 0x000fea0003800000 */
.L_x_98:
[----:B-----5:R-:W-:Y:S01]  /*3a00*/  FMUL R4, R106, R89 ;  /* 0x000000596a047220 */ /* 0x020fe20000400000 */
[----:B------:R-:W-:Y:S01]  /*3a10*/  @P4 IMAD.MOV.U32 R5, RZ, RZ, R63 ;  /* 0x000000ffff054224 */ /* 0x000fe200078e003f */
[----:B------:R-:W-:Y:S02]  /*3a20*/  BSSY B1, `(.L_x_100) ;  /* 0x0000008000017945 */ /* 0x000fe40003800000 */
[----:B------:R-:W-:Y:S01]  /*3a30*/  FFMA R29, R29, R88, R4 ;  /* 0x000000581d1d7223 */ /* 0x000fe20000000004 */
[----:B------:R-:W-:-:S05]  /*3a40*/  @P4 IMAD.MOV.U32 R4, RZ, RZ, R62 ;  /* 0x000000ffff044224 */ /* 0x000fca00078e003e */
[----:B------:R2:W-:Y:S01]  /*3a50*/  @P4 STG.E desc[UR36][R4.64+0x24], R29 ;  /* 0x0000241d04004986 */ /* 0x0005e2000c101924 */
[----:B------:R-:W-:-:S04]  /*3a60*/  ISETP.NE.AND P4, PT, R107, RZ, PT ;  /* 0x000000ff6b00720c */ /* 0x000fc80003f85270 */
[----:B------:R-:W-:-:S13]  /*3a70*/  ISETP.GT.AND P4, PT, R3, 0x88, P4 ;  /* 0x000000880300780c */ /* 0x000fda0002784270 */
[----:B--2---:R-:W-:Y:S05]  /*3a80*/  @!P4 BRA `(.L_x_101) ;  /* 0x000000000004c947 */ /* 0x004fea0003800000 */
[----:B------:R2:W5:Y:S02]  /*3a90*/  LDG.E.LTC128B R106, desc[UR36][R56.64+0x20] ;  /* 0x00002024386a7981 */ /* 0x000564000c1e1920 */
.L_x_101:
[----:B------:R-:W-:Y:S05]  /*3aa0*/  BSYNC B1 ;  /* 0x0000000000017941 */ /* 0x000fea0003800000 */
.L_x_100:
[----:B-----5:R-:W-:Y:S01]  /*3ab0*/  FMUL R5, R106, R89 ;  /* 0x000000596a057220 */ /* 0x020fe20000400000 */
[----:B------:R-:W-:Y:S03]  /*3ac0*/  BSSY B1, `(.L_x_102) ;  /* 0x0000006000017945 */ /* 0x000fe60003800000 */
[----:B------:R-:W-:-:S05]  /*3ad0*/  FFMA R5, R30, R88, R5 ;  /* 0x000000581e057223 */ /* 0x000fca0000000005 */
[----:B------:R4:W-:Y:S01]  /*3ae0*/  @P4 STG.E desc[UR36][R6.64+0x20], R5 ;  /* 0x0000200506004986 */ /* 0x0009e2000c101924 */
[----:B------:R-:W-:-:S13]  /*3af0*/  ISETP.GT.AND P4, PT, R3, 0x88, P6 ;  /* 0x000000880300780c */ /* 0x000fda0003784270 */
[----:B----4-:R-:W-:Y:S05]  /*3b00*/  @!P4 BRA `(.L_x_103) ;  /* 0x000000000004c947 */ /* 0x010fea0003800000 */
[----:B------:R4:W5:Y:S02]  /*3b10*/  LDG.E.LTC128B R106, desc[UR36][R56.64+0x24] ;  /* 0x00002424386a7981 */ /* 0x000964000c1e1920 */
.L_x_103:
[----:B------:R-:W-:Y:S05]  /*3b20*/  BSYNC B1 ;  /* 0x0000000000017941 */ /* 0x000fea0003800000 */
.L_x_102:
[----:B-----5:R-:W-:Y:S01]  /*3b30*/  FMUL R4, R106, R89 ;  /* 0x000000596a047220 */ /* 0x020fe20000400000 */
[----:B------:R-:W-:Y:S01]  /*3b40*/  @P4 IMAD.MOV.U32 R5, RZ, RZ, R7 ;  /* 0x000000ffff054224 */ /* 0x000fe200078e0007 */
[----:B------:R-:W-:Y:S01]  /*3b50*/  ISETP.NE.AND P6, PT, R108, RZ, PT ;  /* 0x000000ff6c00720c */ /* 0x000fe20003fc5270 */
[----:B------:R-:W-:Y:S01]  /*3b60*/  BSSY B1, `(.L_x_104) ;  /* 0x0000007000017945 */ /* 0x000fe20003800000 */
[----:B------:R-:W-:Y:S01]  /*3b70*/  FFMA R31, R31, R88, R4 ;  /* 0x000000581f1f7223 */ /* 0x000fe20000000004 */
[----:B------:R-:W-:-:S05]  /*3b80*/  @P4 IMAD.MOV.U32 R4, RZ, RZ, R6 ;  /* 0x000000ffff044224 */ /* 0x000fca00078e0006 */
[----:B------:R0:W-:Y:S01]  /*3b90*/  @P4 STG.E desc[UR36][R4.64+0x24], R31 ;  /* 0x0000241f04004986 */ /* 0x0001e2000c101924 */
[----:B------:R-:W-:-:S13]  /*3ba0*/  ISETP.GT.AND P4, PT, R3, 0x80, P6 ;  /* 0x000000800300780c */ /* 0x000fda0003784270 */
[----:B0-----:R-:W-:Y:S05]  /*3bb0*/  @!P4 BRA `(.L_x_105) ;  /* 0x000000000004c947 */ /* 0x001fea0003800000 */
[----:B------:R0:W5:Y:S02]  /*3bc0*/  LDG.E.LTC128B R106, desc[UR36][R10.64+0x40] ;  /* 0x000040240a6a7981 */ /* 0x000164000c1e1920 */
.L_x_105:
[----:B------:R-:W-:Y:S05]  /*3bd0*/  BSYNC B1 ;  /* 0x0000000000017941 */ /* 0x000fea0003800000 */
.L_x_104:
        /* <DEDUP_REMOVED lines=10> */
.L_x_107:
[----:B------:R-:W-:Y:S05]  /*3c80*/  BSYNC B1 ;  /* 0x0000000000017941 */ /* 0x000fea0003800000 */
.L_x_106:
[----:B-----5:R-:W-:Y:S01]  /*3c90*/  FMUL R4, R106, R89 ;  /* 0x000000596a047220 */ /* 0x020fe20000400000 */
[----:B------:R-:W-:Y:S01]  /*3ca0*/  @P4 MOV R5, R63 ;  /* 0x0000003f00054202 */ /* 0x000fe20000000f00 */
[----:B------:R-:W-:Y:S02]  /*3cb0*/  BSSY B1, `(.L_x_108) ;  /* 0x0000008000017945 */ /* 0x000fe40003800000 */
[----:B------:R-:W-:Y:S01]  /*3cc0*/  FFMA R33, R33, R88, R4 ;  /* 0x0000005821217223 */ /* 0x000fe20000000004 */
[----:B------:R-:W-:-:S05]  /*3cd0*/  @P4 IMAD.MOV.U32 R4, RZ, RZ, R62 ;  /* 0x000000ffff044224 */ /* 0x000fca00078e003e */
[----:B------:R0:W-:Y:S01]  /*3ce0*/  @P4 STG.E desc[UR36][R4.64+0x44], R33 ;  /* 0x0000442104004986 */ /* 0x0001e2000c101924 */
[----:B------:R-:W-:-:S04]  /*3cf0*/  ISETP.NE.AND P4, PT, R108, RZ, PT ;  /* 0x000000ff6c00720c */ /* 0x000fc80003f85270 */
[----:B------:R-:W-:-:S13]  /*3d00*/  ISETP.GT.AND P4, PT, R3, 0x88, P4 ;  /* 0x000000880300780c */ /* 0x000fda0002784270 */
[----:B0-----:R-:W-:Y:S05]  /*3d10*/  @!P4 BRA `(.L_x_109) ;  /* 0x000000000004c947 */ /* 0x001fea0003800000 */
[----:B------:R0:W5:Y:S02]  /*3d20*/  LDG.E.LTC128B R106, desc[UR36][R56.64+0x40] ;  /* 0x00004024386a7981 */ /* 0x000164000c1e1920 */
.L_x_109:
[----:B------:R-:W-:Y:S05]  /*3d30*/  BSYNC B1 ;  /* 0x0000000000017941 */ /* 0x000fea0003800000 */
.L_x_108:
[----:B-----5:R-:W-:Y:S01]  /*3d40*/  FMUL R5, R106, R89 ;  /* 0x000000596a057220 */ /* 0x020fe20000400000 */
[----:B------:R-:W-:Y:S01]  /*3d50*/  @P4 IMAD.MOV.U32 R4, RZ, RZ, R6 ;  /* 0x000000ffff044224 */ /* 0x000fe200078e0006 */
[----:B------:R-:W-:Y:S02]  /*3d60*/  BSSY B1, `(.L_x_110) ;  /* 0x0000007000017945 */ /* 0x000fe40003800000 */
[----:B------:R-:W-:Y:S01]  /*3d70*/  FFMA R9, R34, R88, R5 ;  /* 0x0000005822097223 */ /* 0x000fe20000000005 */
[----:B------:R-:W-:-:S05]  /*3d80*/  @P4 IMAD.MOV.U32 R5, RZ, RZ, R7 ;  /* 0x000000ffff054224 */ /* 0x000fca00078e0007 */
[----:B------:R0:W-:Y:S01]  /*3d90*/  @P4 STG.E desc[UR36][R4.64+0x40], R9 ;  /* 0x0000400904004986 */ /* 0x0001e2000c101924 */
[----:B------:R-:W-:-:S13]  /*3da0*/  ISETP.GT.AND P4, PT, R3, 0x88, P6 ;  /* 0x000000880300780c */ /* 0x000fda0003784270 */
[----:B0-----:R-:W-:Y:S05]  /*3db0*/  @!P4 BRA `(.L_x_111) ;  /* 0x000000000004c947 */ /* 0x001fea0003800000 */
[----:B------:R0:W5:Y:S02]  /*3dc0*/  LDG.E.LTC128B R106, desc[UR36][R56.64+0x44] ;  /* 0x00004424386a7981 */ /* 0x000164000c1e1920 */
.L_x_111:
[----:B------:R-:W-:Y:S05]  /*3dd0*/  BSYNC B1 ;  /* 0x0000000000017941 */ /* 0x000fea0003800000 */
.L_x_110:
        /* <DEDUP_REMOVED lines=10> */
.L_x_113:
[----:B------:R-:W-:Y:S05]  /*3e80*/  BSYNC B1 ;  /* 0x0000000000017941 */ /* 0x000fea0003800000 */
.L_x_112:
        /* <DEDUP_REMOVED lines=10> */
.L_x_115:
[----:B------:R-:W-:Y:S05]  /*3f30*/  BSYNC B1 ;  /* 0x0000000000017941 */ /* 0x000fea0003800000 */
.L_x_114:
        /* <DEDUP_REMOVED lines=10> */
.L_x_117:
[----:B------:R-:W-:Y:S05]  /*3fe0*/  BSYNC B1 ;  /* 0x0000000000017941 */ /* 0x000fea0003800000 */
.L_x_116:
        /* <DEDUP_REMOVED lines=9> */
.L_x_119:
[----:B------:R-:W-:Y:S05]  /*4080*/  BSYNC B1 ;  /* 0x0000000000017941 */ /* 0x000fea0003800000 */
.L_x_118:
        /* <DEDUP_REMOVED lines=10> */
.L_x_121:
[----:B------:R-:W-:Y:S05]  /*4130*/  BSYNC B1 ;  /* 0x0000000000017941 */ /* 0x000fea0003800000 */
.L_x_120:
        /* <DEDUP_REMOVED lines=10> */
.L_x_123:
[----:B------:R-:W-:Y:S05]  /*41e0*/  BSYNC B1 ;  /* 0x0000000000017941 */ /* 0x000fea0003800000 */
.L_x_122:
        /* <DEDUP_REMOVED lines=10> */
.L_x_125:
[----:B------:R-:W-:Y:S05]  /*4290*/  BSYNC B1 ;  /* 0x0000000000017941 */ /* 0x000fea0003800000 */
.L_x_124:
        /* <DEDUP_REMOVED lines=9> */
.L_x_127:
[----:B------:R-:W-:Y:S05]  /*4330*/  BSYNC B1 ;  /* 0x0000000000017941 */ /* 0x000fea0003800000 */
.L_x_126:
        /* <DEDUP_REMOVED lines=10> */
.L_x_129:
[----:B------:R-:W-:Y:S05]  /*43e0*/  BSYNC B1 ;  /* 0x0000000000017941 */ /* 0x000fea0003800000 */
.L_x_128:
        /* <DEDUP_REMOVED lines=9> */
.L_x_131:
[----:B------:R-:W-:Y:S05]  /*4480*/  BSYNC B1 ;  /* 0x0000000000017941 */ /* 0x000fea0003800000 */
.L_x_130:
[----:B-----5:R-:W-:Y:S01]  /*4490*/  FMUL R4, R106, R89 ;  /* 0x000000596a047220 */ /* 0x020fe20000400000 */
[----:B------:R-:W-:Y:S01]  /*44a0*/  @P4 MOV R5, R63 ;  /* 0x0000003f00054202 */ /* 0x000fe20000000f00 */
[----:B------:R-:W-:Y:S02]  /*44b0*/  BSSY B1, `(.L_x_132) ;  /* 0x0000007000017945 */ /* 0x000fe40003800000 */
[----:B------:R-:W-:Y:S01]  /*44c0*/  FFMA R45, R45, R88, R4 ;  /* 0x000000582d2d7223 */ /* 0x000fe20000000004 */
[----:B------:R-:W-:-:S05]  /*44d0*/  @P4 IMAD.MOV.U32 R4, RZ, RZ, R62 ;  /* 0x000000ffff044224 */ /* 0x000fca00078e003e */
[----:B------:R0:W-:Y:S01]  /*44e0*/  @P4 STG.E desc[UR36][R4.64+0xa4], R45 ;  /* 0x0000a42d04004986 */ /* 0x0001e2000c101924 */
[----:B------:R-:W-:-:S13]  /*44f0*/  ISETP.GT.AND P4, PT, R3, 0x88, P6 ;  /* 0x000000880300780c */ /* 0x000fda0003784270 */
[----:B0-----:R-:W-:Y:S05]  /*4500*/  @!P4 BRA `(.L_x_133) ;  /* 0x000000000004c947 */ /* 0x001fea0003800000 */
[----:B------:R0:W5:Y:S02]  /*4510*/  LDG.E.LTC128B R106, desc[UR36][R56.64+0xa0] ;  /* 0x0000a024386a7981 */ /* 0x000164000c1e1920 */
.L_x_133:
[----:B------:R-:W-:Y:S05]  /*4520*/  BSYNC B1 ;  /* 0x0000000000017941 */ /* 0x000fea0003800000 */
.L_x_132:
        /* <DEDUP_REMOVED lines=9> */
.L_x_135:
[----:B------:R-:W-:Y:S05]  /*45c0*/  BSYNC B1 ;  /* 0x0000000000017941 */ /* 0x000fea0003800000 */
.L_x_134:
[----:B0----5:R-:W-:Y:S01]  /*45d0*/  FMUL R4, R106, R89 ;  /* 0x000000596a047220 */ /* 0x021fe20000400000 */
        /* <DEDUP_REMOVED lines=8> */
.L_x_137:
[----:B------:R-:W-:Y:S05]  /*4660*/  BSYNC B1 ;  /* 0x0000000000017941 */ /* 0x000fea0003800000 */
.L_x_136:
        /* <DEDUP_REMOVED lines=9> */
.L_x_139:
[----:B------:R-:W-:Y:S05]  /*4700*/  BSYNC B1 ;  /* 0x0000000000017941 */ /* 0x000fea0003800000 */
.L_x_138:
[----:B0----5:R-:W-:Y:S01]  /*4710*/  FMUL R4, R106, R89 ;  /* 0x000000596a047220 */ /* 0x021fe20000400000 */
[----:B------:R-:W-:Y:S01]  /*4720*/  @P5 MOV R5, R63 ;  /* 0x0000003f00055202 */ /* 0x000fe20000000f00 */
[----:B------:R-:W-:Y:S01]  /*4730*/  BSSY B1, `(.L_x_140) ;  /* 0x0000007000017945 */ /* 0x000fe20003800000 */
[----:B------:R-:W-:Y:S01]  /*4740*/  ISETP.GT.AND P3, PT, R3, 0x88, P3 ;  /* 0x000000880300780c */ /* 0x000fe20001f64270 */
[----:B------:R-:W-:Y:S01]  /*4750*/  FFMA R49, R49, R88, R4 ;  /* 0x0000005831317223 */ /* 0x000fe20000000004 */
[----:B------:R-:W-:-:S05]  /*4760*/  @P5 IMAD.MOV.U32 R4, RZ, RZ, R62 ;  /* 0x000000ffff045224 */ /* 0x000fca00078e003e */
[----:B------:R0:W-:Y:S06]  /*4770*/  @P5 STG.E desc[UR36][R4.64+0xc4], R49 ;  /* 0x0000c43104005986 */ /* 0x0001ec000c101924 */
[----:B------:R-:W-:Y:S05]  /*4780*/  @!P3 BRA `(.L_x_141) ;  /* 0x000000000004b947 */ /* 0x000fea0003800000 */
[----:B------:R0:W5:Y:S02]  /*4790*/  LDG.E.LTC128B R106, desc[UR36][R56.64+0xc0] ;  /* 0x0000c024386a7981 */ /* 0x000164000c1e1920 */
.L_x_141:
[----:B------:R-:W-:Y:S05]  /*47a0*/  BSYNC B1 ;  /* 0x0000000000017941 */ /* 0x000fea0003800000 */
.L_x_140:
        /* <DEDUP_REMOVED lines=9> */
.L_x_143:
[----:B------:R-:W-:Y:S05]  /*4840*/  BSYNC B1 ;  /* 0x0000000000017941 */ /* 0x000fea0003800000 */
.L_x_142:
        /* <DEDUP_REMOVED lines=9> */
.L_x_145:
[----:B------:R-:W-:Y:S05]  /*48e0*/  BSYNC B1 ;  /* 0x0000000000017941 */ /* 0x000fea0003800000 */
.L_x_144:
        /* <DEDUP_REMOVED lines=9> */
.L_x_147:
[----:B------:R-:W-:Y:S05]  /*4980*/  BSYNC B1 ;  /* 0x0000000000017941 */ /* 0x000fea0003800000 */
.L_x_146:
[----:B0----5:R-:W-:Y:S01]  /*4990*/  FMUL R4, R106, R89 ;  /* 0x000000596a047220 */ /* 0x021fe20000400000 */
[----:B------:R-:W-:Y:S01]  /*49a0*/  ISETP.GT.AND P1, PT, R3, 0x88, P1 ;  /* 0x000000880300780c */ /* 0x000fe20000f24270 */
[----:B------:R-:W-:Y:S02]  /*49b0*/  BSSY B1, `(.L_x_148) ;  /* 0x0000005000017945 */ /* 0x000fe40003800000 */
[----:B------:R-:W-:-:S05]  /*49c0*/  FFMA R53, R53, R88, R4 ;  /* 0x0000005835357223 */ /* 0x000fca0000000004 */
[----:B------:R0:W-:Y:S05]  /*49d0*/  @P2 STG.E desc[UR36][R62.64+0xe4], R53 ;  /* 0x0000e4353e002986 */ /* 0x0001ea000c101924 */
[----:B------:R-:W-:Y:S05]  /*49e0*/  @!P1 BRA `(.L_x_149) ;  /* 0x0000000000049947 */ /* 0x000fea0003800000 */
[----:B------:R0:W5:Y:S02]  /*49f0*/  LDG.E.LTC128B R106, desc[UR36][R56.64+0xe0] ;  /* 0x0000e024386a7981 */ /* 0x000164000c1e1920 */
.L_x_149:
[----:B------:R-:W-:Y:S05]  /*4a00*/  BSYNC B1 ;  /* 0x0000000000017941 */ /* 0x000fea0003800000 */
.L_x_148:
[----:B-----5:R-:W-:Y:S01]  /*4a10*/  FMUL R5, R106, R89 ;  /* 0x000000596a057220 */ /* 0x020fe20000400000 */
[----:B------:R-:W-:Y:S01]  /*4a20*/  @P1 IMAD.MOV.U32 R4, RZ, RZ, R6 ;  /* 0x000000ffff041224 */ /* 0x000fe200078e0006 */
[----:B------:R-:W-:Y:S01]  /*4a30*/  ISETP.GT.AND P0, PT, R3, 0x88, P0 ;  /* 0x000000880300780c */ /* 0x000fe20000704270 */
[----:B------:R-:W-:Y:S01]  /*4a40*/  BSSY B1, `(.L_x_150) ;  /* 0x0000006000017945 */ /* 0x000fe20003800000 */
[----:B------:R-:W-:Y:S01]  /*4a50*/  FFMA R9, R54, R88, R5 ;  /* 0x0000005836097223 */ /* 0x000fe20000000005 */
[----:B------:R-:W-:-:S05]  /*4a60*/  @P1 MOV R5, R7 ;  /* 0x0000000700051202 */ /* 0x000fca0000000f00 */
[----:B------:R0:W-:Y:S05]  /*4a70*/  @P1 STG.E desc[UR36][R4.64+0xe0], R9 ;  /* 0x0000e00904001986 */ /* 0x0001ea000c101924 */
[----:B------:R-:W-:Y:S05]  /*4a80*/  @!P0 BRA `(.L_x_151) ;  /* 0x0000000000048947 */ /* 0x000fea0003800000 */
[----:B------:R0:W5:Y:S02]  /*4a90*/  LDG.E.LTC128B R106, desc[UR36][R56.64+0xe4] ;  /* 0x0000e424386a7981 */ /* 0x000164000c1e1920 */
.L_x_151:
[----:B------:R-:W-:Y:S05]  /*4aa0*/  BSYNC B1 ;  /* 0x0000000000017941 */ /* 0x000fea0003800000 */
.L_x_150:
[----:B-----5:R-:W-:-:S04]  /*4ab0*/  FMUL R106, R106, R89 ;  /* 0x000000596a6a7220 */ /* 0x020fc80000400000 */
[----:B------:R-:W-:Y:S01]  /*4ac0*/  FFMA R55, R55, R88, R106 ;  /* 0x0000005837377223 */ /* 0x000fe2000000006a */
[----:B------:R-:W-:Y:S06]  /*4ad0*/  @!P0 BRA `(.L_x_152) ;  /* 0x00000010007c8947 */ /* 0x000fec0003800000 */
[----:B------:R0:W-:Y:S01]  /*4ae0*/  STG.E desc[UR36][R6.64+0xe4], R55 ;  /* 0x0000e43706007986 */ /* 0x0001e2000c101924 */
[----:B------:R-:W-:Y:S05]  /*4af0*/  BRA `(.L_x_152) ;  /* 0x0000001000747947 */ /* 0x000fea0003800000 */
.L_x_29:
[----:B------:R-:W-:Y:S01]  /*4b00*/  ULDC.64 UR4, c[0x0][0x5c0] ;  /* 0x0001700000047ab9 */ /* 0x000fe20000000a00 */
[-C--:B------:R-:W-:Y:S01]  /*4b10*/  FMUL R5, R56, R88.reuse ;  /* 0x0000005838057220 */ /* 0x080fe20000400000 */
[----:B------:R-:W-:Y:S01]  /*4b20*/  LEA R8, P1, R12, UR4, 0x2 ;  /* 0x000000040c087c11 */ /* 0x000fe2000f8210ff */
[----:B------:R-:W-:Y:S01]  /*4b30*/  IMAD.SHL.U32 R15, R112, 0x20, RZ ;  /* 0x00000020700f7824 */ /* 0x000fe200078e00ff */
[----:B------:R-:W-:Y:S01]  /*4b40*/  ISETP.GT.AND P2, PT, R4, 0x1, PT ;  /* 0x000000010400780c */ /* 0x000fe20003f44270 */
[-C--:B------:R-:W-:Y:S01]  /*4b50*/  FMUL R57, R57, R88.reuse ;  /* 0x0000005839397220 */ /* 0x080fe20000400000 */
[----:B------:R-:W-:Y:S01]  /*4b60*/  LEA.HI.X R9, R12, UR5, R105, 0x2, P1 ;  /* 0x000000050c097c11 */ /* 0x000fe200088f1469 */
[C---:B------:R-:W-:Y:S01]  /*4b70*/  IMAD.SHL.U32 R23, R112.reuse, 0x200, RZ ;  /* 0x0000020070177824 */ /* 0x040fe200078e00ff */
[----:B------:R-:W-:Y:S01]  /*4b80*/  ISETP.GT.AND P1, PT, R3, RZ, P2 ;  /* 0x000000ff0300720c */ /* 0x000fe20001724270 */
[----:B------:R-:W-:Y:S01]  /*4b90*/  FMUL R59, R59, R88 ;  /* 0x000000583b3b7220 */ /* 0x000fe20000400000 */
[--C-:B------:R-:W-:Y:S01]  /*4ba0*/  SHF.L.U64.HI R7, R112, 0x5, R113.reuse ;  /* 0x0000000570077819 */ /* 0x100fe20000010271 */
[----:B------:R0:W-:Y:S01]  /*4bb0*/  @P0 STG.E desc[UR36][R8.64], R5 ;  /* 0x0000000508000986 */ /* 0x0001e2000c101924 */
[----:B------:R-:W-:Y:S01]  /*4bc0*/  IADD3 R10, P0, R15, R8, RZ ;  /* 0x000000080f0a7210 */ /* 0x000fe20007f1e0ff */
[-C--:B------:R-:W-:Y:S01]  /*4bd0*/  FMUL R13, R58, R88.reuse ;  /* 0x000000583a0d7220 */ /* 0x080fe20000400000 */
[----:B------:R-:W-:Y:S01]  /*4be0*/  SHF.L.U64.HI R113, R112, 0x9, R113 ;  /* 0x0000000970717819 */ /* 0x000fe20000010271 */
[-C--:B------:R-:W-:Y:S01]  /*4bf0*/  FMUL R61, R61, R88.reuse ;  /* 0x000000583d3d7220 */ /* 0x080fe20000400000 */
[C---:B------:R-:W-:Y:S01]  /*4c00*/  ISETP.GT.AND P5, PT, R4.reuse, 0x8, PT ;  /* 0x000000080400780c */ /* 0x040fe20003fa4270 */
[----:B------:R-:W-:Y:S01]  /*4c10*/  IMAD.X R11, R7, 0x1, R9, P0 ;  /* 0x00000001070b7824 */ /* 0x000fe200000e0609 */
[----:B------:R-:W-:Y:S01]  /*4c20*/  ISETP.GT.AND P0, PT, R3, 0x8, P2 ;  /* 0x000000080300780c */ /* 0x000fe20001704270 */
[----:B------:R-:W-:Y:S01]  /*4c30*/  FMUL R63, R63, R88 ;  /* 0x000000583f3f7220 */ /* 0x000fe20000400000 */
[----:B------:R-:W-:Y:S01]  /*4c40*/  ISETP.GT.AND P4, PT, R4, 0x9, PT ;  /* 0x000000090400780c */ /* 0x000fe20003f84270 */
[----:B------:R-:W-:Y:S01]  /*4c50*/  @P1 STG.E desc[UR36][R8.64+0x4], R57 ;  /* 0x0000043908001986 */ /* 0x000fe2000c101924 */
[----:B------:R-:W-:Y:S01]  /*4c60*/  IADD3 R6, P1, P2, R23, R8, R15 ;  /* 0x0000000817067210 */ /* 0x000fe20007a3e00f */
[-C--:B0-----:R-:W-:Y:S01]  /*4c70*/  FMUL R5, R60, R88.reuse ;  /* 0x000000583c057220 */ /* 0x081fe20000400000 */
[----:B------:R-:W-:Y:S01]  /*4c80*/  ISETP.GT.AND P3, PT, R3, 0x8, P6 ;  /* 0x000000080300780c */ /* 0x000fe20003764270 */
[-C--:B------:R-:W-:Y:S01]  /*4c90*/  FMUL R65, R65, R88.reuse ;  /* 0x0000005841417220 */ /* 0x080fe20000400000 */
[----:B------:R-:W-:Y:S01]  /*4ca0*/  IADD3.X R7, R113, R9, R7, P1, P2 ;  /* 0x0000000971077210 */ /* 0x000fe20000fe4407 */
[-C--:B------:R-:W-:Y:S01]  /*4cb0*/  FMUL R67, R67, R88.reuse ;  /* 0x0000005843437220 */ /* 0x080fe20000400000 */
[----:B------:R-:W-:Y:S01]  /*4cc0*/  ISETP.GT.AND P1, PT, R3, RZ, P5 ;  /* 0x000000ff0300720c */ /* 0x000fe20002f24270 */
[-C--:B------:R-:W-:Y:S01]  /*4cd0*/  FMUL R69, R69, R88.reuse ;  /* 0x0000005845457220 */ /* 0x080fe20000400000 */
[C---:B------:R-:W-:Y:S01]  /*4ce0*/  ISETP.GT.AND P2, PT, R4.reuse, 0x11, PT ;  /* 0x000000110400780c */ /* 0x040fe20003f44270 */
[----:B------:R-:W-:Y:S01]  /*4cf0*/  @P0 STG.E desc[UR36][R10.64+0x4], R59 ;  /* 0x0000043b0a000986 */ /* 0x000fe2000c101924 */
[----:B------:R-:W-:Y:S01]  /*4d00*/  ISETP.GT.AND P0, PT, R3, RZ, P4 ;  /* 0x000000ff0300720c */ /* 0x000fe20002704270 */
[-C--:B------:R-:W-:Y:S01]  /*4d10*/  FMUL R71, R71, R88.reuse ;  /* 0x0000005847477220 */ /* 0x080fe20000400000 */
[-C--:B------:R-:W-:Y:S01]  /*4d20*/  FMUL R73, R73, R88.reuse ;  /* 0x0000005849497220 */ /* 0x080fe20000400000 */
[-C--:B------:R-:W-:Y:S01]  /*4d30*/  FMUL R75, R75, R88.reuse ;  /* 0x000000584b4b7220 */ /* 0x080fe20000400000 */
[-C--:B------:R-:W-:Y:S01]  /*4d40*/  FMUL R77, R77, R88.reuse ;  /* 0x000000584d4d7220 */ /* 0x080fe20000400000 */
[----:B------:R0:W-:Y:S01]  /*4d50*/  @P3 STG.E desc[UR36][R10.64], R13 ;  /* 0x0000000d0a003986 */ /* 0x0001e2000c101924 */
[C---:B------:R-:W-:Y:S01]  /*4d60*/  ISETP.GT.AND P3, PT, R4.reuse, 0x10, PT ;  /* 0x000000100400780c */ /* 0x040fe20003f64270 */
[-C--:B------:R-:W-:Y:S01]  /*4d70*/  FMUL R79, R79, R88.reuse ;  /* 0x000000584f4f7220 */ /* 0x080fe20000400000 */
[-C--:B------:R-:W-:Y:S01]  /*4d80*/  FMUL R81, R81, R88.reuse ;  /* 0x0000005851517220 */ /* 0x080fe20000400000 */
[----:B------:R1:W-:Y:S01]  /*4d90*/  @P1 STG.E desc[UR36][R8.64+0x20], R5 ;  /* 0x0000200508001986 */ /* 0x0003e2000c101924 */
[----:B------:R-:W-:Y:S01]  /*4da0*/  ISETP.GT.AND P1, PT, R3, 0x8, P5 ;  /* 0x000000080300780c */ /* 0x000fe20002f24270 */
[-C--:B------:R-:W-:Y:S01]  /*4db0*/  FMUL R83, R83, R88.reuse ;  /* 0x0000005853537220 */ /* 0x080fe20000400000 */
[C---:B------:R-:W-:Y:S01]  /*4dc0*/  ISETP.GT.AND P5, PT, R4.reuse, 0x28, PT ;  /* 0x000000280400780c */ /* 0x040fe20003fa4270 */
[----:B------:R-:W-:Y:S01]  /*4dd0*/  @P0 STG.E desc[UR36][R8.64+0x24], R61 ;  /* 0x0000243d08000986 */ /* 0x000fe2000c101924 */
[----:B------:R-:W-:Y:S01]  /*4de0*/  ISETP.GT.AND P0, PT, R3, 0x8, P4 ;  /* 0x000000080300780c */ /* 0x000fe20002704270 */
[-C--:B------:R-:W-:Y:S01]  /*4df0*/  FMUL R85, R85, R88.reuse ;  /* 0x0000005855557220 */ /* 0x080fe20000400000 */
[----:B------:R-:W-:Y:S01]  /*4e00*/  ISETP.GT.AND P4, PT, R4, 0x30, PT ;  /* 0x000000300400780c */ /* 0x000fe20003f84270 */
[-C--:B0-----:R-:W-:Y:S01]  /*4e10*/  FMUL R13, R62, R88.reuse ;  /* 0x000000583e0d7220 */ /* 0x081fe20000400000 */
[----:B------:R-:W-:Y:S01]  /*4e20*/  P2R R57, PR, RZ, 0x20 ;  /* 0x00000020ff397803 */ /* 0x000fe20000000000 */
[-C--:B------:R-:W-:Y:S01]  /*4e30*/  FMUL R87, R87, R88.reuse ;  /* 0x0000005857577220 */ /* 0x080fe20000400000 */
[-C--:B------:R-:W-:Y:S01]  /*4e40*/  FMUL R25, R25, R88.reuse ;  /* 0x0000005819197220 */ /* 0x080fe20000400000 */
[-C--:B-1----:R-:W-:Y:S01]  /*4e50*/  FMUL R5, R64, R88.reuse ;  /* 0x0000005840057220 */ /* 0x082fe20000400000 */
[-C--:B------:R-:W-:Y:S01]  /*4e60*/  FMUL R27, R27, R88.reuse ;  /* 0x000000581b1b7220 */ /* 0x080fe20000400000 */
[----:B------:R0:W-:Y:S01]  /*4e70*/  @P1 STG.E desc[UR36][R10.64+0x20], R13 ;  /* 0x0000200d0a001986 */ /* 0x0001e2000c101924 */
[----:B------:R-:W-:Y:S01]  /*4e80*/  ISETP.GT.AND P1, PT, R4, 0x19, PT ;  /* 0x000000190400780c */ /* 0x000fe20003f24270 */
[-C--:B------:R-:W-:Y:S01]  /*4e90*/  FMUL R29, R29, R88.reuse ;  /* 0x000000581d1d7220 */ /* 0x080fe20000400000 */
[-C--:B------:R-:W-:Y:S01]  /*4ea0*/  FMUL R31, R31, R88.reuse ;  /* 0x000000581f1f7220 */ /* 0x080fe20000400000 */
[----:B------:R-:W-:Y:S01]  /*4eb0*/  @P0 STG.E desc[UR36][R10.64+0x24], R63 ;  /* 0x0000243f0a000986 */ /* 0x000fe2000c101924 */
[----:B------:R-:W-:Y:S01]  /*4ec0*/  ISETP.GT.AND P0, PT, R3, RZ, P3 ;  /* 0x000000ff0300720c */ /* 0x000fe20001f04270 */
[-C--:B------:R-:W-:Y:S01]  /*4ed0*/  FMUL R33, R33, R88.reuse ;  /* 0x0000005821217220 */ /* 0x080fe20000400000 */
[-C--:B------:R-:W-:Y:S01]  /*4ee0*/  FMUL R35, R35, R88.reuse ;  /* 0x0000005823237220 */ /* 0x080fe20000400000 */
[-C--:B------:R-:W-:Y:S01]  /*4ef0*/  FMUL R37, R37, R88.reuse ;  /* 0x0000005825257220 */ /* 0x080fe20000400000 */
[-C--:B------:R-:W-:Y:S01]  /*4f00*/  FMUL R39, R39, R88.reuse ;  /* 0x0000005827277220 */ /* 0x080fe20000400000 */
[-C--:B------:R-:W-:Y:S01]  /*4f10*/  FMUL R41, R41, R88.reuse ;  /* 0x0000005829297220 */ /* 0x080fe20000400000 */
[-C--:B------:R-:W-:Y:S01]  /*4f20*/  FMUL R43, R43, R88.reuse ;  /* 0x000000582b2b7220 */ /* 0x080fe20000400000 */
[-C--:B0-----:R-:W-:Y:S01]  /*4f30*/  FMUL R13, R66, R88.reuse ;  /* 0x00000058420d7220 */ /* 0x081fe20000400000 */
[-C--:B------:R-:W-:Y:S01]  /*4f40*/  FMUL R45, R45, R88.reuse ;  /* 0x000000582d2d7220 */ /* 0x080fe20000400000 */
[-C--:B------:R-:W-:Y:S01]  /*4f50*/  FMUL R47, R47, R88.reuse ;  /* 0x000000582f2f7220 */ /* 0x080fe20000400000 */
[-C--:B------:R-:W-:Y:S01]  /*4f60*/  FMUL R49, R49, R88.reuse ;  /* 0x0000005831317220 */ /* 0x080fe20000400000 */
[-C--:B------:R-:W-:Y:S01]  /*4f70*/  FMUL R51, R51, R88.reuse ;  /* 0x0000005833337220 */ /* 0x080fe20000400000 */
[-C--:B------:R-:W-:Y:S01]  /*4f80*/  FMUL R53, R53, R88.reuse ;  /* 0x0000005835357220 */ /* 0x080fe20000400000 */
[----:B------:R0:W-:Y:S01]  /*4f90*/  @P0 STG.E desc[UR36][R8.64+0x40], R5 ;  /* 0x0000400508000986 */ /* 0x0001e2000c101924 */
[----:B------:R-:W-:Y:S01]  /*4fa0*/  ISETP.GT.AND P0, PT, R3, RZ, P2 ;  /* 0x000000ff0300720c */ /* 0x000fe20001704270 */
[-C--:B------:R-:W-:Y:S01]  /*4fb0*/  FMUL R55, R55, R88.reuse ;  /* 0x0000005837377220 */ /* 0x080fe20000400000 */
[----:B0-----:R-:W-:-:S11]  /*4fc0*/  FMUL R5, R68, R88 ;  /* 0x0000005844057220 */ /* 0x001fd60000400000 */
[----:B------:R-:W-:Y:S01]  /*4fd0*/  @P0 STG.E desc[UR36][R8.64+0x44], R65 ;  /* 0x0000444108000986 */ /* 0x000fe2000c101924 */
[----:B------:R-:W-:Y:S02]  /*4fe0*/  ISETP.GT.AND P0, PT, R3, 0x8, P3 ;  /* 0x000000080300780c */ /* 0x000fe40001f04270 */
[----:B------:R-:W-:-:S04]  /*4ff0*/  ISETP.GT.AND P3, PT, R4, 0x29, PT ;  /* 0x000000290400780c */ /* 0x000fc80003f64270 */
[----:B------:R-:W-:-:S07]  /*5000*/  P2R R56, PR, RZ, 0x8 ;  /* 0x00000008ff387803 */ /* 0x000fce0000000000 */
[----:B------:R0:W-:Y:S01]  /*5010*/  @P0 STG.E desc[UR36][R10.64+0x40], R13 ;  /* 0x0000400d0a000986 */ /* 0x0001e2000c101924 */
[----:B------:R-:W-:Y:S02]  /*5020*/  ISETP.GT.AND P0, PT, R3, 0x8, P2 ;  /* 0x000000080300780c */ /* 0x000fe40001704270 */
[----:B------:R-:W-:Y:S01]  /*5030*/  ISETP.GT.AND P2, PT, R4, 0x18, PT ;  /* 0x000000180400780c */ /* 0x000fe20003f44270 */
[----:B0-----:R-:W-:-:S10]  /*5040*/  FMUL R13, R70, R88 ;  /* 0x00000058460d7220 */ /* 0x001fd40000400000 */
[----:B------:R-:W-:Y:S01]  /*5050*/  @P0 STG.E desc[UR36][R10.64+0x44], R67 ;  /* 0x000044430a000986 */ /* 0x000fe2000c101924 */
[----:B------:R-:W-:-:S13]  /*5060*/  ISETP.GT.AND P0, PT, R3, RZ, P2 ;  /* 0x000000ff0300720c */ /* 0x000fda0001704270 */
[----:B------:R0:W-:Y:S01]  /*5070*/  @P0 STG.E desc[UR36][R8.64+0x60], R5 ;  /* 0x0000600508000986 */ /* 0x0001e2000c101924 */
[----:B------:R-:W-:Y:S01]  /*5080*/  ISETP.GT.AND P0, PT, R3, RZ, P1 ;  /* 0x000000ff0300720c */ /* 0x000fe20000f04270 */
[----:B0-----:R-:W-:-:S12]  /*5090*/  FMUL R5, R72, R88 ;  /* 0x0000005848057220 */ /* 0x001fd80000400000 */
[----:B------:R-:W-:Y:S01]  /*50a0*/  @P0 STG.E desc[UR36][R8.64+0x64], R69 ;  /* 0x0000644508000986 */ /* 0x000fe2000c101924 */
[----:B------:R-:W-:Y:S02]  /*50b0*/  ISETP.GT.AND P0, PT, R3, 0x8, P2 ;  /* 0x000000080300780c */ /* 0x000fe40001704270 */
[----:B------:R-:W-:-:S11]  /*50c0*/  ISETP.GT.AND P2, PT, R4, 0x20, PT ;  /* 0x000000200400780c */ /* 0x000fd60003f44270 */
        /* <DEDUP_REMOVED lines=13> */
[----:B------:R-:W-:Y:S01]  /*51a0*/  ISETP.GT.AND P0, PT, R3, 0x8, P1 ;  /* 0x000000080300780c */ /* 0x000fe20000f04270 */
[----:B0-----:R-:W-:-:S12]  /*51b0*/  FMUL R13, R78, R88 ;  /* 0x000000584e0d7220 */ /* 0x001fd80000400000 */
[----:B------:R-:W-:Y:S01]  /*51c0*/  @P0 STG.E desc[UR36][R10.64+0x84], R75 ;  /* 0x0000844b0a000986 */ /* 0x000fe2000c101924 */
[----:B------:R-:W-:-:S13]  /*51d0*/  ISETP.GT.AND P0, PT, R3, RZ, P5 ;  /* 0x000000ff0300720c */ /* 0x000fda0002f04270 */
[----:B------:R0:W-:Y:S01]  /*51e0*/  @P0 STG.E desc[UR36][R8.64+0xa0], R5 ;  /* 0x0000a00508000986 */ /* 0x0001e2000c101924 */
[----:B------:R-:W-:Y:S01]  /*51f0*/  ISETP.GT.AND P0, PT, R3, RZ, P3 ;  /* 0x000000ff0300720c */ /* 0x000fe20001f04270 */
[----:B0-----:R-:W-:-:S12]  /*5200*/  FMUL R5, R80, R88 ;  /* 0x0000005850057220 */ /* 0x001fd80000400000 */
[----:B------:R-:W-:Y:S01]  /*5210*/  @P0 STG.E desc[UR36][R8.64+0xa4], R77 ;  /* 0x0000a44d08000986 */ /* 0x000fe2000c101924 */
[----:B------:R-:W-:-:S13]  /*5220*/  ISETP.GT.AND P0, PT, R3, 0x8, P5 ;  /* 0x000000080300780c */ /* 0x000fda0002f04270 */
[----:B------:R0:W-:Y:S01]  /*5230*/  @P0 STG.E desc[UR36][R10.64+0xa0], R13 ;  /* 0x0000a00d0a000986 */ /* 0x0001e2000c101924 */
[C---:B------:R-:W-:Y:S02]  /*5240*/  ISETP.GT.AND P0, PT, R3.reuse, 0x8, P3 ;  /* 0x000000080300780c */ /* 0x040fe40001f04270 */
[----:B------:R-:W-:Y:S01]  /*5250*/  ISETP.GT.AND P3, PT, R3, 0x8, P2 ;  /* 0x000000080300780c */ /* 0x000fe20001764270 */
[----:B0-----:R-:W-:-:S10]  /*5260*/  FMUL R13, R82, R88 ;  /* 0x00000058520d7220 */ /* 0x001fd40000400000 */
[----:B------:R-:W-:Y:S01]  /*5270*/  @P0 STG.E desc[UR36][R10.64+0xa4], R79 ;  /* 0x0000a44f0a000986 */ /* 0x000fe2000c101924 */
[----:B------:R-:W-:-:S13]  /*5280*/  ISETP.GT.AND P0, PT, R3, RZ, P4 ;  /* 0x000000ff0300720c */ /* 0x000fda0002704270 */
[----:B------:R0:W-:Y:S01]  /*5290*/  @P0 STG.E desc[UR36][R8.64+0xc0], R5 ;  /* 0x0000c00508000986 */ /* 0x0001e2000c101924 */
[----:B------:R-:W-:-:S04]  /*52a0*/  ISETP.GT.AND P0, PT, R4, 0x31, PT ;  /* 0x000000310400780c */ /* 0x000fc80003f04270 */
[----:B------:R-:W-:Y:S01]  /*52b0*/  ISETP.GT.AND P1, PT, R3, RZ, P0 ;  /* 0x000000ff0300720c */ /* 0x000fe20000724270 */
[----:B0-----:R-:W-:-:S12]  /*52c0*/  FMUL R5, R84, R88 ;  /* 0x0000005854057220 */ /* 0x001fd80000400000 */
[----:B------:R-:W-:Y:S01]  /*52d0*/  @P1 STG.E desc[UR36][R8.64+0xc4], R81 ;  /* 0x0000c45108001986 */ /* 0x000fe2000c101924 */
[----:B------:R-:W-:-:S13]  /*52e0*/  ISETP.GT.AND P1, PT, R3, 0x8, P4 ;  /* 0x000000080300780c */ /* 0x000fda0002724270 */
[----:B------:R0:W-:Y:S01]  /*52f0*/  @P1 STG.E desc[UR36][R10.64+0xc0], R13 ;  /* 0x0000c00d0a001986 */ /* 0x0001e2000c101924 */
[----:B------:R-:W-:-:S13]  /*5300*/  ISETP.GT.AND P1, PT, R3, 0x8, P0 ;  /* 0x000000080300780c */ /* 0x000fda0000724270 */
[----:B------:R-:W-:Y:S01]  /*5310*/  @P1 STG.E desc[UR36][R10.64+0xc4], R83 ;  /* 0x0000c4530a001986 */ /* 0x000fe2000c101924 */
[----:B------:R-:W-:-:S05]  /*5320*/  IADD3 R14, P1, R23, R10, RZ ;  /* 0x0000000a170e7210 */ /* 0x000fca0007f3e0ff */
[----:B------:R-:W-:Y:S01]  /*5330*/  IMAD.X R15, R113, 0x1, R11, P1 ;  /* 0x00000001710f7824 */ /* 0x000fe200008e060b */
[----:B------:R-:W-:-:S13]  /*5340*/  ISETP.GT.AND P1, PT, R3, RZ, P2 ;  /* 0x000000ff0300720c */ /* 0x000fda0001724270 */
[----:B------:R1:W-:Y:S01]  /*5350*/  @P1 STG.E desc[UR36][R8.64+0xe0], R5 ;  /* 0x0000e00508001986 */ /* 0x0003e2000c101924 */
[----:B------:R-:W-:-:S05]  /*5360*/  IADD3 R20, P1, R23, R10, RZ ;  /* 0x0000000a17147210 */ /* 0x000fca0007f3e0ff */
[----:B------:R-:W-:Y:S01]  /*5370*/  IMAD.X R21, R113, 0x1, R11, P1 ;  /* 0x0000000171157824 */ /* 0x000fe200008e060b */
[----:B------:R-:W-:Y:S01]  /*5380*/  IADD3 R12, P1, R23, R8, RZ ;  /* 0x00000008170c7210 */ /* 0x000fe20007f3e0ff */
[----:B------:R-:W-:-:S04]  /*5390*/  FMUL R23, R86, R88 ;  /* 0x0000005856177220 */ /* 0x000fc80000400000 */
[----:B0-----:R-:W-:Y:S01]  /*53a0*/  IMAD.X R13, R113, 0x1, R9, P1 ;  /* 0x00000001710d7824 */ /* 0x001fe200008e0609 */
[----:B------:R-:W-:Y:S01]  /*53b0*/  ISETP.GT.AND P1, PT, R4, 0x39, PT ;  /* 0x000000390400780c */ /* 0x000fe20003f24270 */
[----:B-1----:R-:W-:-:S03]  /*53c0*/  FMUL R5, R24, R88 ;  /* 0x0000005818057220 */ /* 0x002fc60000400000 */
[----:B------:R-:W-:-:S13]  /*53d0*/  ISETP.GT.AND P5, PT, R3, RZ, P1 ;  /* 0x000000ff0300720c */ /* 0x000fda0000fa4270 */
[----:B------:R-:W-:Y:S01]  /*53e0*/  @P5 STG.E desc[UR36][R8.64+0xe4], R85 ;  /* 0x0000e45508005986 */ /* 0x000fe2000c101924 */
[----:B------:R-:W-:-:S03]  /*53f0*/  ISETP.GT.AND P5, PT, R4, 0x1, PT ;  /* 0x000000010400780c */ /* 0x000fc60003fa4270 */
[----:B------:R0:W-:Y:S01]  /*5400*/  @P3 STG.E desc[UR36][R10.64+0xe0], R23 ;  /* 0x0000e0170a003986 */ /* 0x0001e2000c101924 */
[C---:B------:R-:W-:Y:S02]  /*5410*/  ISETP.GT.AND P3, PT, R3.reuse, 0x8, P1 ;  /* 0x000000080300780c */ /* 0x040fe40000f64270 */
[----:B------:R-:W-:Y:S01]  /*5420*/  ISETP.GT.AND P5, PT, R3, 0x80, P5 ;  /* 0x000000800300780c */ /* 0x000fe20002fa4270 */
[----:B0-----:R-:W-:-:S10]  /*5430*/  FMUL R23, R26, R88 ;  /* 0x000000581a177220 */ /* 0x001fd40000400000 */
[----:B------:R0:W-:Y:S01]  /*5440*/  @P3 STG.E desc[UR36][R10.64+0xe4], R87 ;  /* 0x0000e4570a003986 */ /* 0x0001e2000c101924 */
[C---:B------:R-:W-:Y:S01]  /*5450*/  ISETP.GT.AND P3, PT, R3.reuse, 0x80, P6 ;  /* 0x000000800300780c */ /* 0x040fe20003764270 */
[----:B------:R-:W-:Y:S01]  /*5460*/  @P5 IMAD.MOV.U32 R8, RZ, RZ, R12 ;  /* 0x000000ffff085224 */ /* 0x000fe200078e000c */
[----:B------:R-:W-:Y:S02]  /*5470*/  ISETP.GT.AND P6, PT, R3, 0x88, P6 ;  /* 0x000000880300780c */ /* 0x000fe400037c4270 */
[----:B------:R-:W-:Y:S01]  /*5480*/  @P5 MOV R9, R13 ;  /* 0x0000000d00095202 */ /* 0x000fe20000000f00 */
[----:B0-----:R-:W-:-:S08]  /*5490*/  FMUL R11, R30, R88 ;  /* 0x000000581e0b7220 */ /* 0x001fd00000400000 */
[----:B------:R0:W-:Y:S01]  /*54a0*/  @P3 STG.E desc[UR36][R12.64], R5 ;  /* 0x000000050c003986 */ /* 0x0001e2000c101924 */
[----:B------:R-:W-:-:S03]  /*54b0*/  ISETP.NE.AND P3, PT, R56, RZ, PT ;  /* 0x000000ff3800720c */ /* 0x000fc60003f65270 */
[----:B------:R-:W-:Y:S01]  /*54c0*/  @P5 STG.E desc[UR36][R8.64+0x4], R25 ;  /* 0x0000041908005986 */ /* 0x000fe2000c101924 */
[----:B------:R-:W-:-:S03]  /*54d0*/  ISETP.NE.AND P5, PT, R57, RZ, PT ;  /* 0x000000ff3900720c */ /* 0x000fc60003fa5270 */
[----:B------:R1:W-:Y:S01]  /*54e0*/  @P6 STG.E desc[UR36][R14.64], R23 ;  /* 0x000000170e006986 */ /* 0x0003e2000c101924 */
[----:B------:R-:W-:Y:S01]  /*54f0*/  ISETP.GT.AND P6, PT, R4, 0x1, PT ;  /* 0x000000010400780c */ /* 0x000fe20003fc4270 */
[----:B0-----:R-:W-:-:S03]  /*5500*/  FMUL R5, R28, R88 ;  /* 0x000000581c057220 */ /* 0x001fc60000400000 */
[----:B------:R-:W-:Y:S01]  /*5510*/  ISETP.GT.AND P6, PT, R3, 0x88, P6 ;  /* 0x000000880300780c */ /* 0x000fe200037c4270 */
[----:B-1----:R-:W-:-:S12]  /*5520*/  FMUL R15, R44, R88 ;  /* 0x000000582c0f7220 */ /* 0x002fd80000400000 */
[----:B------:R-:W-:Y:S01]  /*5530*/  @P6 STG.E desc[UR36][R20.64+0x4], R27 ;  /* 0x0000041b14006986 */ /* 0x000fe2000c101924 */
[----:B------:R-:W-:-:S04]  /*5540*/  ISETP.GT.AND P6, PT, R4, 0x8, PT ;  /* 0x000000080400780c */ /* 0x000fc80003fc4270 */
[----:B------:R-:W-:-:S13]  /*5550*/  ISETP.GT.AND P6, PT, R3, 0x80, P6 ;  /* 0x000000800300780c */ /* 0x000fda00037c4270 */
[----:B------:R-:W-:Y:S02]  /*5560*/  @P6 IMAD.MOV.U32 R8, RZ, RZ, R12 ;  /* 0x000000ffff086224 */ /* 0x000fe400078e000c */
[----:B------:R-:W-:-:S05]  /*5570*/  @P6 IMAD.MOV.U32 R9, RZ, RZ, R13 ;  /* 0x000000ffff096224 */ /* 0x000fca00078e000d */
[----:B------:R0:W-:Y:S01]  /*5580*/  @P6 STG.E desc[UR36][R8.64+0x20], R5 ;  /* 0x0000200508006986 */ /* 0x0001e2000c101924 */
[----:B------:R-:W-:-:S04]  /*5590*/  ISETP.GT.AND P6, PT, R4, 0x9, PT ;  /* 0x000000090400780c */ /* 0x000fc80003fc4270 */
[----:B------:R-:W-:Y:S01]  /*55a0*/  ISETP.GT.AND P6, PT, R3, 0x80, P6 ;  /* 0x000000800300780c */ /* 0x000fe200037c4270 */
[----:B0-----:R-:W-:-:S12]  /*55b0*/  FMUL R5, R32, R88 ;  /* 0x0000005820057220 */ /* 0x001fd80000400000 */
[----:B------:R-:W-:Y:S02]  /*55c0*/  @P6 IMAD.MOV.U32 R8, RZ, RZ, R12 ;  /* 0x000000ffff086224 */ /* 0x000fe400078e000c */
[----:B------:R-:W-:-:S05]  /*55d0*/  @P6 IMAD.MOV.U32 R9, RZ, RZ, R13 ;  /* 0x000000ffff096224 */ /* 0x000fca00078e000d */
[----:B------:R-:W-:Y:S01]  /*55e0*/  @P6 STG.E desc[UR36][R8.64+0x24], R29 ;  /* 0x0000241d08006986 */ /* 0x000fe2000c101924 */
[----:B------:R-:W-:-:S04]  /*55f0*/  ISETP.GT.AND P6, PT, R4, 0x8, PT ;  /* 0x000000080400780c */ /* 0x000fc80003fc4270 */
[----:B------:R-:W-:-:S13]  /*5600*/  ISETP.GT.AND P6, PT, R3, 0x88, P6 ;  /* 0x000000880300780c */ /* 0x000fda00037c4270 */
[----:B------:R0:W-:Y:S01]  /*5610*/  @P6 STG.E desc[UR36][R6.64+0x20], R11 ;  /* 0x0000200b06006986 */ /* 0x0001e2000c101924 */
[----:B------:R-:W-:-:S04]  /*5620*/  ISETP.GT.AND P6, PT, R4, 0x9, PT ;  /* 0x000000090400780c */ /* 0x000fc80003fc4270 */
[----:B------:R-:W-:Y:S01]  /*5630*/  ISETP.GT.AND P6, PT, R3, 0x88, P6 ;  /* 0x000000880300780c */ /* 0x000fe200037c4270 */
[----:B0-----:R-:W-:-:S12]  /*5640*/  FMUL R11, R34, R88 ;  /* 0x00000058220b7220 */ /* 0x001fd80000400000 */
        /* <DEDUP_REMOVED lines=9> */
[----:B------:R-:W-:Y:S01]  /*56e0*/  @P6 IMAD.MOV.U32 R8, RZ, RZ, R12 ;  /* 0x000000ffff086224 */ /* 0x000fe200078e000c */
[----:B------:R-:W-:-:S05]  /*56f0*/  @P6 MOV R9, R13 ;  /* 0x0000000d00096202 */ /* 0x000fca0000000f00 */
        /* <DEDUP_REMOVED lines=32> */
[----:B------:R-:W-:-:S13]  /*5900*/  ISETP.GT.AND P6, PT, R3, 0x80, P6 ;  /* 0x000000800300780c */ /* 0x000fda00037c4270 */
[----:B0-----:R-:W-:Y:S01]  /*5910*/  @P6 IMAD.MOV.U32 R8, RZ, RZ, R12 ;  /* 0x000000ffff086224 */ /* 0x001fe200078e000c */
[----:B------:R-:W-:-:S05]  /*5920*/  @P6 MOV R9, R13 ;  /* 0x0000000d00096202 */ /* 0x000fca0000000f00 */
[----:B------:R0:W-:Y:S01]  /*5930*/  @P6 STG.E desc[UR36][R8.64+0x84], R41 ;  /* 0x0000842908006986 */ /* 0x0001e2000c101924 */
[----:B------:R-:W-:-:S04]  /*5940*/  ISETP.GT.AND P6, PT, R4, 0x20, PT ;  /* 0x000000200400780c */ /* 0x000fc80003fc4270 */
[----:B------:R-:W-:Y:S01]  /*5950*/  ISETP.GT.AND P6, PT, R3, 0x88, P6 ;  /* 0x000000880300780c */ /* 0x000fe200037c4270 */
[----:B0-----:R-:W-:-:S12]  /*5960*/  FMUL R9, R46, R88 ;  /* 0x000000582e097220 */ /* 0x001fd80000400000 */
[----:B------:R0:W-:Y:S01]  /*5970*/  @P6 STG.E desc[UR36][R6.64+0x80], R11 ;  /* 0x0000800b06006986 */ /* 0x0001e2000c101924 */
[----:B------:R-:W-:-:S04]  /*5980*/  ISETP.GT.AND P6, PT, R4, 0x21, PT ;  /* 0x000000210400780c */ /* 0x000fc80003fc4270 */
[----:B------:R-:W-:Y:S01]  /*5990*/  ISETP.GT.AND P6, PT, R3, 0x88, P6 ;  /* 0x000000880300780c */ /* 0x000fe200037c4270 */
[----:B0-----:R-:W-:-:S12]  /*59a0*/  FMUL R11, R48, R88 ;  /* 0x00000058300b7220 */ /* 0x001fd80000400000 */
[----:B------:R-:W-:Y:S02]  /*59b0*/  @P6 IMAD.MOV.U32 R4, RZ, RZ, R6 ;  /* 0x000000ffff046224 */ /* 0x000fe400078e0006 */
[----:B------:R-:W-:-:S05]  /*59c0*/  @P6 IMAD.MOV.U32 R5, RZ, RZ, R7 ;  /* 0x000000ffff056224 */ /* 0x000fca00078e0007 */
[----:B------:R0:W-:Y:S01]  /*59d0*/  @P6 STG.E desc[UR36][R4.64+0x84], R43 ;  /* 0x0000842b04006986 */ /* 0x0001e2000c101924 */
[C---:B------:R-:W-:Y:S02]  /*59e0*/  ISETP.GT.AND P6, PT, R3.reuse, 0x80, P5 ;  /* 0x000000800300780c */ /* 0x040fe40002fc4270 */
[----:B------:R-:W-:-:S11]  /*59f0*/  ISETP.GT.AND P5, PT, R3, 0x88, P5 ;  /* 0x000000880300780c */ /* 0x000fd60002fa4270 */
[----:B0-----:R-:W-:Y:S02]  /*5a00*/  @P6 IMAD.MOV.U32 R4, RZ, RZ, R12 ;  /* 0x000000ffff046224 */ /* 0x001fe400078e000c */
[----:B------:R-:W-:-:S05]  /*5a10*/  @P6 IMAD.MOV.U32 R5, RZ, RZ, R13 ;  /* 0x000000ffff056224 */ /* 0x000fca00078e000d */
[----:B------:R0:W-:Y:S01]  /*5a20*/  @P6 STG.E desc[UR36][R4.64+0xa0], R15 ;  /* 0x0000a00f04006986 */ /* 0x0001e2000c101924 */
[C---:B------:R-:W-:Y:S02]  /*5a30*/  ISETP.GT.AND P6, PT, R3.reuse, 0x80, P3 ;  /* 0x000000800300780c */ /* 0x040fe40001fc4270 */
[----:B------:R-:W-:-:S11]  /*5a40*/  ISETP.GT.AND P3, PT, R3, 0x88, P3 ;  /* 0x000000880300780c */ /* 0x000fd60001f64270 */
[----:B0-----:R-:W-:Y:S02]  /*5a50*/  @P6 IMAD.MOV.U32 R4, RZ, RZ, R12 ;  /* 0x000000ffff046224 */ /* 0x001fe400078e000c */
[----:B------:R-:W-:-:S05]  /*5a60*/  @P6 IMAD.MOV.U32 R5, RZ, RZ, R13 ;  /* 0x000000ffff056224 */ /* 0x000fca00078e000d */
[----:B------:R0:W-:Y:S02]  /*5a70*/  @P6 STG.E desc[UR36][R4.64+0xa4], R45 ;  /* 0x0000a42d04006986 */ /* 0x0001e4000c101924 */
[----:B0-----:R-:W-:Y:S01]  /*5a80*/  @P5 IMAD.MOV.U32 R4, RZ, RZ, R6 ;  /* 0x000000ffff045224 */ /* 0x001fe200078e0006 */
[----:B------:R-:W-:-:S05]  /*5a90*/  @P5 MOV R5, R7 ;  /* 0x0000000700055202 */ /* 0x000fca0000000f00 */
[----:B------:R0:W-:Y:S01]  /*5aa0*/  @P5 STG.E desc[UR36][R4.64+0xa0], R9 ;  /* 0x0000a00904005986 */ /* 0x0001e2000c101924 */
[C---:B------:R-:W-:Y:S02]  /*5ab0*/  ISETP.GT.AND P5, PT, R3.reuse, 0x80, P4 ;  /* 0x000000800300780c */ /* 0x040fe400027a4270 */
[----:B------:R-:W-:Y:S01]  /*5ac0*/  ISETP.GT.AND P4, PT, R3, 0x88, P4 ;  /* 0x000000880300780c */ /* 0x000fe20002784270 */
[----:B0-----:R-:W-:Y:S02]  /*5ad0*/  @P3 IMAD.MOV.U32 R4, RZ, RZ, R6 ;  /* 0x000000ffff043224 */ /* 0x001fe400078e0006 */
[----:B------:R-:W-:Y:S01]  /*5ae0*/  FMUL R9, R52, R88 ;  /* 0x0000005834097220 */ /* 0x000fe20000400000 */
[----:B------:R-:W-:-:S05]  /*5af0*/  @P3 IMAD.MOV.U32 R5, RZ, RZ, R7 ;  /* 0x000000ffff053224 */ /* 0x000fca00078e0007 */
[----:B------:R0:W-:Y:S01]  /*5b00*/  @P3 STG.E desc[UR36][R4.64+0xa4], R47 ;  /* 0x0000a42f04003986 */ /* 0x0001e2000c101924 */
[C---:B------:R-:W-:Y:S02]  /*5b10*/  ISETP.GT.AND P3, PT, R3.reuse, 0x80, P0 ;  /* 0x000000800300780c */ /* 0x040fe40000764270 */
[----:B------:R-:W-:Y:S01]  /*5b20*/  ISETP.GT.AND P0, PT, R3, 0x88, P0 ;  /* 0x000000880300780c */ /* 0x000fe20000704270 */
[----:B0-----:R-:W-:Y:S02]  /*5b30*/  @P5 IMAD.MOV.U32 R4, RZ, RZ, R12 ;  /* 0x000000ffff045224 */ /* 0x001fe400078e000c */
[----:B------:R-:W-:-:S05]  /*5b40*/  @P5 IMAD.MOV.U32 R5, RZ, RZ, R13 ;  /* 0x000000ffff055224 */ /* 0x000fca00078e000d */
        /* <DEDUP_REMOVED lines=9> */
[----:B------:R-:W-:Y:S01]  /*5be0*/  FMUL R3, R50, R88 ;  /* 0x0000005832037220 */ /* 0x000fe20000400000 */
[----:B0-----:R-:W-:Y:S01]  /*5bf0*/  @P4 IMAD.MOV.U32 R4, RZ, RZ, R6 ;  /* 0x000000ffff044224 */ /* 0x001fe200078e0006 */
[----:B------:R-:W-:-:S05]  /*5c00*/  @P4 MOV R5, R7 ;  /* 0x0000000700054202 */ /* 0x000fca0000000f00 */
[----:B------:R0:W-:Y:S02]  /*5c10*/  @P4 STG.E desc[UR36][R4.64+0xc0], R3 ;  /* 0x0000c00304004986 */ /* 0x0001e4000c101924 */
[----:B0-----:R-:W-:Y:S02]  /*5c20*/  @P0 IMAD.MOV.U32 R4, RZ, RZ, R6 ;  /* 0x000000ffff040224 */ /* 0x001fe400078e0006 */
[----:B------:R-:W-:-:S05]  /*5c30*/  @P0 IMAD.MOV.U32 R5, RZ, RZ, R7 ;  /* 0x000000ffff050224 */ /* 0x000fca00078e0007 */
[----:B------:R0:W-:Y:S02]  /*5c40*/  @P0 STG.E desc[UR36][R4.64+0xc4], R51 ;  /* 0x0000c43304000986 */ /* 0x0001e4000c101924 */
[----:B0-----:R-:W-:Y:S02]  /*5c50*/  @P5 IMAD.MOV.U32 R4, RZ, RZ, R12 ;  /* 0x000000ffff045224 */ /* 0x001fe400078e000c */
[----:B------:R-:W-:-:S05]  /*5c60*/  @P5 IMAD.MOV.U32 R5, RZ, RZ, R13 ;  /* 0x000000ffff055224 */ /* 0x000fca00078e000d */
[----:B------:R0:W-:Y:S04]  /*5c70*/  @P5 STG.E desc[UR36][R4.64+0xe0], R9 ;  /* 0x0000e00904005986 */ /* 0x0001e8000c101924 */
[----:B------:R1:W-:Y:S01]  /*5c80*/  @P3 STG.E desc[UR36][R12.64+0xe4], R53 ;  /* 0x0000e4350c003986 */ /* 0x0003e2000c101924 */
[----:B0-----:R-:W-:Y:S02]  /*5c90*/  @P2 IMAD.MOV.U32 R4, RZ, RZ, R6 ;  /* 0x000000ffff042224 */ /* 0x001fe400078e0006 */
[----:B------:R-:W-:-:S05]  /*5ca0*/  @P2 IMAD.MOV.U32 R5, RZ, RZ, R7 ;  /* 0x000000ffff052224 */ /* 0x000fca00078e0007 */
[----:B------:R1:W-:Y:S04]  /*5cb0*/  @P2 STG.E desc[UR36][R4.64+0xe0], R11 ;  /* 0x0000e00b04002986 */ /* 0x0003e8000c101924 */
[----:B------:R1:W-:Y:S02]  /*5cc0*/  @P1 STG.E desc[UR36][R6.64+0xe4], R55 ;  /* 0x0000e43706001986 */ /* 0x0003e4000c101924 */
.L_x_152:
[----:B------:R-:W-:Y:S05]  /*5cd0*/  BSYNC B0 ;  /* 0x0000000000007941 */ /* 0x000fea0003800000 */
.L_x_28:
[----:B------:R-:W-:Y:S01]  /*5ce0*/  ULDC UR4, c[0x0][0xc] ;  /* 0x0000030000047ab9 */ /* 0x000fe20000000800 */
[----:B------:R-:W-:Y:S01]  /*5cf0*/  ULDC UR5, c[0x0][0x10] ;  /* 0x0000040000057ab9 */ /* 0x000fe20000000800 */
[----:B------:R-:W2:Y:S01]  /*5d00*/  LDC R3, c[0x0][0x14] ;  /* 0x00000500ff037b82 */ /* 0x000ea20000000800 */
[----:B------:R-:W-:Y:S01]  /*5d10*/  UIMAD.WIDE.U32 UR4, UR4, UR5, URZ ;  /* 0x00000005040472a5 */ /* 0x000fe2000f8e003f */
[----:B------:R-:W-:Y:S01]  /*5d20*/  MOV R90, 0xffffffff ;  /* 0xffffffff005a7802 */ /* 0x000fe20000000f00 */
[----:B------:R-:W-:-:S04]  /*5d30*/  IMAD.MOV.U32 R23, RZ, RZ, -0x1 ;  /* 0xffffffffff177424 */ /* 0x000fc800078e00ff */
[----:B--2---:R-:W-:-:S04]  /*5d40*/  IMAD.WIDE.U32 R16, R3, UR4, R16 ;  /* 0x0000000403107c25 */ /* 0x004fc8000f8e0010 */
[----:B------:R-:W-:Y:S01]  /*5d50*/  IMAD R3, R3, UR5, RZ ;  /* 0x0000000503037c24 */ /* 0x000fe2000f8e02ff */
[----:B------:R-:W-:Y:S02]  /*5d60*/  ULDC.64 UR4, c[0x0][0x650] ;  /* 0x0001940000047ab9 */ /* 0x000fe40000000a00 */
[----:B------:R-:W-:Y:S01]  /*5d70*/  ISETP.GE.U32.AND P0, PT, R16, UR4, PT ;  /* 0x0000000410007c0c */ /* 0x000fe2000bf06070 */
[--C-:B------:R-:W-:Y:S01]  /*5d80*/  IMAD.IADD R17, R17, 0x1, R3.reuse ;  /* 0x0000000111117824 */ /* 0x100fe200078e0203 */
[----:B------:R-:W-:-:S04]  /*5d90*/  PRMT R3, RZ, 0x7610, R3 ;  /* 0x00007610ff037816 */ /* 0x000fc80000000003 */
[----:B------:R-:W-:-:S13]  /*5da0*/  ISETP.GE.U32.AND.EX P0, PT, R17, UR5, PT, P0 ;  /* 0x0000000511007c0c */ /* 0x000fda000bf06100 */
[----:B------:R-:W-:Y:S05]  /*5db0*/  @P0 BRA `(.L_x_153) ;  /* 0x0000000400640947 */ /* 0x000fea0003800000 */
[----:B-1-3--:R-:W1:Y:S01]  /*5dc0*/  S2R R12, SR_CTAID.X ;  /* 0x00000000000c7919 */ /* 0x00ae620000002500 */
[----:B------:R-:W2:Y:S01]  /*5dd0*/  LDC.64 R10, c[0x0][0x628] ;  /* 0x00018a00ff0a7b82 */ /* 0x000ea20000000a00 */
[----:B------:R-:W-:Y:S01]  /*5de0*/  ULDC UR4, c[0x0][0x150] ;  /* 0x0000540000047ab9 */ /* 0x000fe20000000800 */
[----:B------:R-:W-:Y:S01]  /*5df0*/  IMAD.MOV.U32 R8, RZ, RZ, R16 ;  /* 0x000000ffff087224 */ /* 0x000fe200078e0010 */
[----:B------:R-:W3:Y:S01]  /*5e00*/  S2R R24, SR_CTAID.Y ;  /* 0x0000000000187919 */ /* 0x000ee20000002600 */
[----:B0-----:R-:W-:-:S04]  /*5e10*/  IMAD.MOV.U32 R9, RZ, RZ, R17 ;  /* 0x000000ffff097224 */ /* 0x001fc800078e0011 */
[----:B------:R-:W0:Y:S08]  /*5e20*/  LDC R21, c[0x0][0x144] ;  /* 0x00005100ff157b82 */ /* 0x000e300000000800 */
[----:B------:R-:W0:Y:S08]  /*5e30*/  LDC R0, c[0x0][0x630] ;  /* 0x00018c00ff007b82 */ /* 0x000e300000000800 */
[----:B------:R-:W0:Y:S01]  /*5e40*/  LDC.64 R14, c[0x0][0x620] ;  /* 0x00018800ff0e7b82 */ /* 0x000e220000000a00 */
[----:B--2---:R-:W-:-:S04]  /*5e50*/  ISETP.NE.U32.AND P0, PT, R10, RZ, PT ;  /* 0x000000ff0a00720c */ /* 0x004fc80003f05070 */
[----:B------:R-:W-:Y:S02]  /*5e60*/  ISETP.NE.AND.EX P0, PT, R11, RZ, PT, P0 ;  /* 0x000000ff0b00720c */ /* 0x000fe40003f05300 */
[----:B-1----:R-:W-:-:S05]  /*5e70*/  I2FP.F32.U32 R3, R12 ;  /* 0x0000000c00037245 */ /* 0x002fca0000201000 */
[----:B------:R-:W-:-:S04]  /*5e80*/  FMUL R3, R3, UR4 ;  /* 0x0000000403037c20 */ /* 0x000fc80008400000 */
[----:B------:R1:W2:Y:S02]  /*5e90*/  F2I.U32.TRUNC.NTZ R20, R3 ;  /* 0x0000000300147305 */ /* 0x0002a4000020f000 */
[----:B---3--:R-:W-:Y:S05]  /*5ea0*/  @!P0 BRA `(.L_x_154) ;  /* 0x0000000000288947 */ /* 0x008fea0003800000 */
[----:B-1----:R-:W1:Y:S02]  /*5eb0*/  LDC R3, c[0x0][0x634] ;  /* 0x00018d00ff037b82 */ /* 0x002e640000000800 */
[----:B-1----:R-:W-:-:S05]  /*5ec0*/  IADD3 R3, P0, R16, R3, RZ ;  /* 0x0000000310037210 */ /* 0x002fca0007f1e0ff */
        /* <DEDUP_REMOVED lines=8> */
.L_x_154:
[----:B------:R-:W3:Y:S01]  /*5f50*/  LDC.64 R28, c[0x0][0x640] ;  /* 0x00019000ff1c7b82 */ /* 0x000ee20000000a00 */
[-CC-:B0-----:R-:W-:Y:S01]  /*5f60*/  SHF.R.U64 R23, R8, R0.reuse, R9.reuse ;  /* 0x0000000008177219 */ /* 0x181fe20000001209 */
[----:B------:R-:W-:Y:S01]  /*5f70*/  ULDC UR4, c[0x0][0x154] ;  /* 0x0000550000047ab9 */ /* 0x000fe20000000800 */
[----:B------:R-:W-:Y:S01]  /*5f80*/  SHF.R.U32.HI R0, RZ, R0, R9 ;  /* 0x00000000ff007219 */ /* 0x000fe20000011609 */
[----:B------:R-:W-:Y:S01]  /*5f90*/  IMAD.MOV.U32 R7, RZ, RZ, 0x1 ;  /* 0x00000001ff077424 */ /* 0x000fe200078e00ff */
[----:B-1----:R-:W-:Y:S02]  /*5fa0*/  IADD3 R3, P0, RZ, -R23, RZ ;  /* 0x80000017ff037210 */ /* 0x002fe40007f1e0ff */
[----:B--2---:R-:W-:Y:S01]  /*5fb0*/  IADD3 R20, -R20, RZ, RZ ;  /* 0x000000ff14147210 */ /* 0x004fe20007ffe1ff */
[----:B------:R-:W0:Y:S02]  /*5fc0*/  LDC R6, c[0x0][0x618] ;  /* 0x00018600ff067b82 */ /* 0x000e240000000800 */
[----:B------:R-:W-:-:S02]  /*5fd0*/  IMAD.X R5, RZ, RZ, ~R0, P0 ;  /* 0x000000ffff057224 */ /* 0x000fc400000e0e00 */
[----:B------:R-:W-:Y:S02]  /*5fe0*/  IMAD R21, R21, R20, R12 ;  /* 0x0000001415157224 */ /* 0x000fe400078e020c */
[-C--:B------:R-:W-:Y:S02]  /*5ff0*/  IMAD R0, R5, R14.reuse, RZ ;  /* 0x0000000e05007224 */ /* 0x080fe400078e02ff */
[----:B------:R-:W1:Y:S01]  /*6000*/  LDC R8, c[0x0][0x608] ;  /* 0x00018200ff087b82 */ /* 0x000e620000000800 */
[----:B------:R-:W-:-:S04]  /*6010*/  IMAD.WIDE.U32 R4, R3, R14, R16 ;  /* 0x0000000e03047225 */ /* 0x000fc800078e0010 */
[----:B------:R-:W-:Y:S01]  /*6020*/  IMAD R3, R3, R15, R0 ;  /* 0x0000000f03037224 */ /* 0x000fe200078e0200 */
[----:B------:R-:W-:Y:S02]  /*6030*/  I2FP.F32.U32 R0, R24 ;  /* 0x0000001800007245 */ /* 0x000fe40000201000 */
[----:B------:R-:W2:Y:S01]  /*6040*/  LDC R26, c[0x0][0x658] ;  /* 0x00019600ff1a7b82 */ /* 0x000ea20000000800 */
[----:B------:R-:W-:Y:S01]  /*6050*/  IMAD.IADD R3, R5, 0x1, R3 ;  /* 0x0000000105037824 */ /* 0x000fe200078e0203 */
[----:B---3--:R-:W-:Y:S01]  /*6060*/  ISETP.NE.U32.AND P0, PT, R28, RZ, PT ;  /* 0x000000ff1c00720c */ /* 0x008fe20003f05070 */
[----:B------:R-:W-:Y:S01]  /*6070*/  FMUL R0, R0, UR4 ;  /* 0x0000000400007c20 */ /* 0x000fe20008400000 */
[----:B------:R-:W-:Y:S02]  /*6080*/  IMAD.MOV.U32 R5, RZ, RZ, -0x1 ;  /* 0xffffffffff057424 */ /* 0x000fe400078e00ff */
[----:B------:R-:W-:Y:S01]  /*6090*/  ISETP.NE.AND.EX P0, PT, R29, RZ, PT, P0 ;  /* 0x000000ff1d00720c */ /* 0x000fe20003f05300 */
[----:B------:R3:W2:Y:S01]  /*60a0*/  F2I.U32.TRUNC.NTZ R13, R0 ;  /* 0x00000000000d7305 */ /* 0x0006a2000020f000 */
[----:B------:R-:W3:Y:S01]  /*60b0*/  LDC R15, c[0x0][0x148] ;  /* 0x00005200ff0f7b82 */ /* 0x000ee20000000800 */
[----:B0-----:R-:W-:-:S02]  /*60c0*/  SHF.R.U64 R12, R4, R6, R3 ;  /* 0x00000006040c7219 */ /* 0x001fc40000001203 */
[----:B------:R-:W-:-:S05]  /*60d0*/  SHF.R.U32.HI R3, RZ, R6, R3 ;  /* 0x00000006ff037219 */ /* 0x000fca0000011603 */
[----:B------:R-:W0:Y:S01]  /*60e0*/  LDC R20, c[0x0][0x600] ;  /* 0x00018000ff147b82 */ /* 0x000e220000000800 */
[-CC-:B-1----:R-:W-:Y:S02]  /*60f0*/  SHF.R.U64 R10, R12, R8.reuse, R3.reuse ;  /* 0x000000080c0a7219 */ /* 0x182fe40000001203 */
[----:B------:R-:W-:-:S05]  /*6100*/  SHF.R.U32.HI R3, RZ, R8, R3 ;  /* 0x00000008ff037219 */ /* 0x000fca0000011603 */
[----:B------:R-:W1:Y:S01]  /*6110*/  LDC R27, c[0x0][0x648] ;  /* 0x00019200ff1b7b82 */ /* 0x000e620000000800 */
[-C--:B--2---:R-:W-:Y:S02]  /*6120*/  SHF.L.U32 R4, R5, R26.reuse, RZ ;  /* 0x0000001a05047219 */ /* 0x084fe400000006ff */
[-CC-:B------:R-:W-:Y:S02]  /*6130*/  SHF.R.U64 R14, R10, R26.reuse, R3.reuse ;  /* 0x0000001a0a0e7219 */ /* 0x180fe40000001203 */
[----:B------:R-:W-:Y:S02]  /*6140*/  SHF.R.U32.HI R5, RZ, R26, R3 ;  /* 0x0000001aff057219 */ /* 0x000fe40000011603 */
[----:B------:R-:W-:Y:S01]  /*6150*/  LOP3.LUT R25, RZ, R4, RZ, 0x33, !PT ;  /* 0x00000004ff197212 */ /* 0x000fe200078e33ff */
[----:B------:R-:W2:Y:S01]  /*6160*/  LDC R30, c[0x0][0x638] ;  /* 0x00018e00ff1e7b82 */ /* 0x000ea20000000800 */
[----:B------:R-:W-:Y:S01]  /*6170*/  SHF.L.U32 R26, R7, R26, RZ ;  /* 0x0000001a071a7219 */ /* 0x000fe200000006ff */
[----:B------:R-:W-:-:S06]  /*6180*/  IMAD.MOV.U32 R4, RZ, RZ, R14 ;  /* 0x000000ffff047224 */ /* 0x000fcc00078e000e */
[----:B------:R-:W0:Y:S01]  /*6190*/  LDC R31, c[0x0][0x610] ;  /* 0x00018400ff1f7b82 */ /* 0x000e220000000800 */
[----:B------:R-:W-:Y:S05]  /*61a0*/  @!P0 BRA `(.L_x_155) ;  /* 0x0000000000288947 */ /* 0x000fea0003800000 */
[----:B------:R-:W4:Y:S02]  /*61b0*/  LDC R3, c[0x0][0x64c] ;  /* 0x00019300ff037b82 */ /* 0x000f240000000800 */
[----:B----4-:R-:W-:-:S05]  /*61c0*/  IADD3 R3, P0, R14, R3, RZ ;  /* 0x000000030e037210 */ /* 0x010fca0007f1e0ff */
        /* <DEDUP_REMOVED lines=8> */
.L_x_155:
[----:B------:R-:W-:Y:S01]  /*6250*/  ISETP.NE.AND P0, PT, R2, 0x1, PT ;  /* 0x000000010200780c */ /* 0x000fe20003f05270 */
[----:B0-----:R-:W-:Y:S01]  /*6260*/  VIADD R7, R20, 0xffffffff ;  /* 0xffffffff14077836 */ /* 0x001fe20000000000 */
[----:B-1-3--:R-:W-:Y:S01]  /*6270*/  SHF.R.U64 R0, R4, R27, R5 ;  /* 0x0000001b04007219 */ /* 0x00afe20000001205 */
[----:B------:R-:W-:Y:S01]  /*6280*/  IMAD.MOV.U32 R4, RZ, RZ, 0x1 ;  /* 0x00000001ff047424 */ /* 0x000fe200078e00ff */
[----:B------:R-:W-:Y:S02]  /*6290*/  IADD3 R13, -R13, RZ, RZ ;  /* 0x000000ff0d0d7210 */ /* 0x000fe40007ffe1ff */
[----:B------:R-:W-:Y:S01]  /*62a0*/  LOP3.LUT R5, R10, R25, RZ, 0xc0, !PT ;  /* 0x000000190a057212 */ /* 0x000fe200078ec0ff */
[----:B------:R-:W-:Y:S01]  /*62b0*/  IMAD.MOV R3, RZ, RZ, -R0 ;  /* 0x000000ffff037224 */ /* 0x000fe200078e0a00 */
[----:B------:R-:W-:-:S03]  /*62c0*/  LOP3.LUT R12, R12, R7, RZ, 0xc0, !PT ;  /* 0x000000070c0c7212 */ /* 0x000fc600078ec0ff */
[----:B------:R-:W-:Y:S02]  /*62d0*/  IMAD R0, R26, R0, R5 ;  /* 0x000000001a007224 */ /* 0x000fe400078e0205 */
[----:B------:R-:W-:Y:S02]  /*62e0*/  @P0 IMAD R21, R15, R13, R24 ;  /* 0x0000000d0f150224 */ /* 0x000fe400078e0218 */
[----:B--2---:R-:W-:Y:S02]  /*62f0*/  IMAD R3, R3, R30, R14 ;  /* 0x0000001e03037224 */ /* 0x004fe400078e020e */
[----:B------:R-:W-:Y:S02]  /*6300*/  IMAD R0, R0, R31, R21 ;  /* 0x0000001f00007224 */ /* 0x000fe400078e0215 */
[----:B------:R-:W-:Y:S01]  /*6310*/  IMAD R5, R3, R20, R12 ;  /* 0x0000001403057224 */ /* 0x000fe200078e020c */
[----:B------:R-:W-:-:S04]  /*6320*/  PRMT R3, R4, 0x7610, R3 ;  /* 0x0000761004037816 */ /* 0x000fc80000000003 */
[----:B------:R-:W-:Y:S02]  /*6330*/  SEL R90, R5, R0, !P0 ;  /* 0x00000000055a7207 */ /* 0x000fe40004000000 */
[----:B------:R-:W-:-:S07]  /*6340*/  SEL R0, R0, R5, !P0 ;  /* 0x0000000500007207 */ /* 0x000fce0004000000 */
.L_x_153:
[----:B------:R-:W-:Y:S01]  /*6350*/  LOP3.LUT P0, RZ, R3, 0xff, RZ, 0xc0, !PT ;  /* 0x000000ff03ff7812 */ /* 0x000fe2000780c0ff */
[----:B------:R-:W-:-:S12]  /*6360*/  IMAD.MOV.U32 R92, RZ, RZ, R0 ;  /* 0x000000ffff5c7224 */ /* 0x000fd800078e0000 */
[----:B------:R-:W-:Y:S05]  /*6370*/  @P0 BRA `(.L_x_156) ;  /* 0xffffffa800f80947 */ /* 0x000fea000383ffff */
[----:B------:R-:W-:Y:S05]  /*6380*/  EXIT ;  /* 0x000000000000794d */ /* 0x000fea0003800000 */
.L_x_3:
[----:B0-----:R-:W-:Y:S01]  /*6390*/  ULDC.64 UR4, c[0x0][0x650] ;  /* 0x0001940000047ab9 */ /* 0x001fe20000000a00 */
        /* <DEDUP_REMOVED lines=8> */
[----:B------:R-:W-:Y:S01]  /*6420*/  MOV R10, R16 ;  /* 0x00000010000a7202 */ /* 0x000fe20000000f00 */
[----:B------:R-:W-:-:S06]  /*6430*/  IMAD.MOV.U32 R11, RZ, RZ, R17 ;  /* 0x000000ffff0b7224 */ /* 0x000fcc00078e0011 */
        /* <DEDUP_REMOVED lines=15> */
.L_x_158:
[--C-:B------:R-:W-:Y:S01]  /*6530*/  SHF.R.U64 R12, R10, R14, R11.reuse ;  /* 0x0000000e0a0c7219 */ /* 0x100fe2000000120b */
[----:B------:R-:W0:Y:S01]  /*6540*/  LDC R22, c[0x0][0x618] ;  /* 0x00018600ff167b82 */ /* 0x000e220000000800 */
[----:B------:R-:W-:Y:S01]  /*6550*/  I2FP.F32.U32 R6, R4 ;  /* 0x0000000400067245 */ /* 0x000fe20000201000 */
[----:B------:R-:W-:Y:S01]  /*6560*/  ULDC UR4, c[0x0][0x150] ;  /* 0x0000540000047ab9 */ /* 0x000fe20000000800 */
[----:B------:R-:W-:Y:S02]  /*6570*/  SHF.R.U32.HI R5, RZ, R14, R11 ;  /* 0x0000000eff057219 */ /* 0x000fe4000001160b */
[----:B------:R-:W-:Y:S01]  /*6580*/  IADD3 R9, P0, RZ, -R12, RZ ;  /* 0x8000000cff097210 */ /* 0x000fe20007f1e0ff */
[----:B------:R-:W-:Y:S01]  /*6590*/  FMUL R11, R6, UR4 ;  /* 0x00000004060b7c20 */ /* 0x000fe20008400000 */
[----:B------:R-:W-:Y:S01]  /*65a0*/  ULDC UR4, c[0x0][0x154] ;  /* 0x0000550000047ab9 */ /* 0x000fe20000000800 */
[----:B------:R-:W1:Y:S02]  /*65b0*/  LDC.64 R24, c[0x0][0x640] ;  /* 0x00019000ff187b82 */ /* 0x000e640000000a00 */
[----:B------:R-:W-:-:S02]  /*65c0*/  IMAD.X R5, RZ, RZ, ~R5, P0 ;  /* 0x000000ffff057224 */ /* 0x000fc400000e0e05 */
[----:B------:R-:W2:Y:S01]  /*65d0*/  F2I.U32.TRUNC.NTZ R11, R11 ;  /* 0x0000000b000b7305 */ /* 0x000ea2000020f000 */
[----:B------:R-:W-:-:S03]  /*65e0*/  IMAD.WIDE.U32 R6, R9, R20, R16 ;  /* 0x0000001409067225 */ /* 0x000fc600078e0010 */
[----:B------:R-:W3:Y:S01]  /*65f0*/  LDC R13, c[0x0][0x144] ;  /* 0x00005100ff0d7b82 */ /* 0x000ee20000000800 */
[----:B------:R-:W-:-:S04]  /*6600*/  IMAD R8, R5, R20, RZ ;  /* 0x0000001405087224 */ /* 0x000fc800078e02ff */
[----:B------:R-:W-:Y:S01]  /*6610*/  IMAD R5, R9, R21, R8 ;  /* 0x0000001509057224 */ /* 0x000fe200078e0208 */
[----:B------:R-:W-:Y:S02]  /*6620*/  MOV R8, 0xffffffff ;  /* 0xffffffff00087802 */ /* 0x000fe40000000f00 */
[----:B------:R-:W4:Y:S01]  /*6630*/  LDC R14, c[0x0][0x608] ;  /* 0x00018200ff0e7b82 */ /* 0x000f220000000800 */
[----:B------:R-:W-:Y:S01]  /*6640*/  IMAD.IADD R5, R7, 0x1, R5 ;  /* 0x0000000107057824 */ /* 0x000fe200078e0205 */
[----:B------:R-:W-:-:S04]  /*6650*/  I2FP.F32.U32 R7, R3 ;  /* 0x0000000300077245 */ /* 0x000fc80000201000 */
[-C--:B0-----:R-:W-:Y:S01]  /*6660*/  SHF.R.U64 R10, R6, R22.reuse, R5 ;  /* 0x00000016060a7219 */ /* 0x081fe20000001205 */
[----:B--2---:R-:W-:Y:S01]  /*6670*/  IMAD.MOV R6, RZ, RZ, -R11 ;  /* 0x000000ffff067224 */ /* 0x004fe200078e0a0b */
[----:B------:R-:W0:Y:S01]  /*6680*/  LDC R9, c[0x0][0x658] ;  /* 0x00019600ff097b82 */ /* 0x000e220000000800 */
[----:B-1----:R-:W-:Y:S01]  /*6690*/  ISETP.NE.U32.AND P0, PT, R24, RZ, PT ;  /* 0x000000ff1800720c */ /* 0x002fe20003f05070 */
[----:B------:R-:W-:Y:S01]  /*66a0*/  FMUL R7, R7, UR4 ;  /* 0x0000000407077c20 */ /* 0x000fe20008400000 */
[----:B------:R-:W-:Y:S02]  /*66b0*/  SHF.R.U32.HI R5, RZ, R22, R5 ;  /* 0x00000016ff057219 */ /* 0x000fe40000011605 */
[----:B------:R-:W-:-:S03]  /*66c0*/  ISETP.NE.AND.EX P0, PT, R25, RZ, PT, P0 ;  /* 0x000000ff1900720c */ /* 0x000fc60003f05300 */
[----:B------:R-:W1:Y:S01]  /*66d0*/  LDC R20, c[0x0][0x148] ;  /* 0x00005200ff147b82 */ /* 0x000e620000000800 */
[----:B---3--:R-:W-:Y:S02]  /*66e0*/  IMAD R23, R13, R6, R4 ;  /* 0x000000060d177224 */ /* 0x008fe400078e0204 */
[----:B------:R-:W-:-:S05]  /*66f0*/  IMAD.MOV.U32 R6, RZ, RZ, 0x1 ;  /* 0x00000001ff067424 */ /* 0x000fca00078e00ff */
[----:B------:R-:W2:Y:S01]  /*6700*/  LDC R21, c[0x0][0x600] ;  /* 0x00018000ff157b82 */ /* 0x000ea20000000800 */
[-CC-:B----4-:R-:W-:Y:S02]  /*6710*/  SHF.R.U64 R13, R10, R14.reuse, R5.reuse ;  /* 0x0000000e0a0d7219 */ /* 0x190fe40000001205 */
[----:B------:R-:W-:Y:S02]  /*6720*/  SHF.R.U32.HI R4, RZ, R14, R5 ;  /* 0x0000000eff047219 */ /* 0x000fe40000011605 */
[----:B------:R3:W4:Y:S03]  /*6730*/  F2I.U32.TRUNC.NTZ R14, R7 ;  /* 0x00000007000e7305 */ /* 0x000726000020f000 */
[----:B------:R-:W1:Y:S01]  /*6740*/  LDC R26, c[0x0][0x648] ;  /* 0x00019200ff1a7b82 */ /* 0x000e620000000800 */
[-C--:B0-----:R-:W-:Y:S02]  /*6750*/  SHF.R.U64 R15, R13, R9.reuse, R4 ;  /* 0x000000090d0f7219 */ /* 0x081fe40000001204 */
[----:B------:R-:W-:-:S02]  /*6760*/  SHF.L.U32 R8, R8, R9, RZ ;  /* 0x0000000908087219 */ /* 0x000fc400000006ff */
[-C--:B------:R-:W-:Y:S01]  /*6770*/  SHF.R.U32.HI R5, RZ, R9.reuse, R4 ;  /* 0x00000009ff057219 */ /* 0x080fe20000011604 */
[----:B------:R-:W-:Y:S01]  /*6780*/  IMAD.MOV.U32 R4, RZ, RZ, R15 ;  /* 0x000000ffff047224 */ /* 0x000fe200078e000f */
[----:B------:R-:W-:Y:S01]  /*6790*/  SHF.L.U32 R22, R6, R9, RZ ;  /* 0x0000000906167219 */ /* 0x000fe200000006ff */
[----:B------:R-:W0:Y:S01]  /*67a0*/  LDC R27, c[0x0][0x638] ;  /* 0x00018e00ff1b7b82 */ /* 0x000e220000000800 */
[----:B------:R-:W-:-:S07]  /*67b0*/  LOP3.LUT R28, RZ, R8, RZ, 0x33, !PT ;  /* 0x00000008ff1c7212 */ /* 0x000fce00078e33ff */
        /* <DEDUP_REMOVED lines=12> */
.L_x_159:
[----:B------:R-:W-:Y:S01]  /*6880*/  ISETP.NE.AND P0, PT, R2, 0x1, PT ;  /* 0x000000010200780c */ /* 0x000fe20003f05270 */
[----:B--2---:R-:W-:Y:S01]  /*6890*/  VIADD R7, R21, 0xffffffff ;  /* 0xffffffff15077836 */ /* 0x004fe20000000000 */
[----:B-1----:R-:W-:Y:S01]  /*68a0*/  SHF.R.U64 R5, R4, R26, R5 ;  /* 0x0000001a04057219 */ /* 0x002fe20000001205 */
[----:B------:R-:W-:Y:S01]  /*68b0*/  IMAD.MOV R14, RZ, RZ, -R14 ;  /* 0x000000ffff0e7224 */ /* 0x000fe200078e0a0e */
[----:B------:R-:W-:Y:S01]  /*68c0*/  LOP3.LUT R4, R13, R28, RZ, 0xc0, !PT ;  /* 0x0000001c0d047212 */ /* 0x000fe200078ec0ff */
[----:B------:R-:W-:Y:S01]  /*68d0*/  IMAD.MOV.U32 R8, RZ, RZ, R12 ;  /* 0x000000ffff087224 */ /* 0x000fe200078e000c */
[----:B------:R-:W-:Y:S02]  /*68e0*/  IADD3 R6, -R5, RZ, RZ ;  /* 0x000000ff05067210 */ /* 0x000fe40007ffe1ff */
[----:B------:R-:W-:Y:S01]  /*68f0*/  LOP3.LUT R10, R10, R7, RZ, 0xc0, !PT ;  /* 0x000000070a0a7212 */ /* 0x000fe200078ec0ff */
[----:B------:R-:W-:-:S04]  /*6900*/  IMAD R4, R22, R5, R4 ;  /* 0x0000000516047224 */ /* 0x000fc800078e0204 */
[----:B------:R-:W-:Y:S02]  /*6910*/  @P0 IMAD R23, R20, R14, R3 ;  /* 0x0000000e14170224 */ /* 0x000fe400078e0203 */
[----:B0-----:R-:W-:Y:S02]  /*6920*/  IMAD R3, R6, R27, R15 ;  /* 0x0000001b06037224 */ /* 0x001fe400078e020f */
[----:B------:R-:W-:Y:S02]  /*6930*/  IMAD R7, R4, R29, R23 ;  /* 0x0000001d04077224 */ /* 0x000fe400078e0217 */
[----:B------:R-:W-:Y:S02]  /*6940*/  IMAD R4, R3, R21, R10 ;  /* 0x0000001503047224 */ /* 0x000fe400078e020a */
[----:B------:R-:W-:-:S03]  /*6950*/  IMAD.MOV.U32 R6, RZ, RZ, 0x1 ;  /* 0x00000001ff067424 */ /* 0x000fc600078e00ff */
[----:B------:R-:W-:Y:S02]  /*6960*/  SEL R9, R4, R7, !P0 ;  /* 0x0000000704097207 */ /* 0x000fe40004000000 */
[----:B------:R-:W-:-:S07]  /*6970*/  SEL R7, R7, R4, !P0 ;  /* 0x0000000407077207 */ /* 0x000fce0004000000 */
.L_x_157:
[----:B------:R-:W-:-:S08]  /*6980*/  NOP ;  /* 0x0000000000007918 */ /* 0x000fd00000000000 */
[----:B------:R-:W0:-:S00]  /*6990*/  USETMAXREG.DEALLOC.CTAPOOL 0x28 ;  /* 0x00000028000079c8 */ /* 0x000e0000080e0500 */
[----:B0-----:R-:W-:-:S13]  /*69a0*/  ISETP.NE.AND P0, PT, R0, RZ, PT ;  /* 0x000000ff0000720c */ /* 0x001fda0003f05270 */
[----:B------:R-:W-:Y:S05]  /*69b0*/  @P0 EXIT ;  /* 0x000000000000094d */ /* 0x000fea0003800000 */
[----:B------:R-:W-:Y:S01]  /*69c0*/  LOP3.LUT P0, RZ, R6, 0xff, RZ, 0xc0, !PT ;  /* 0x000000ff06ff7812 */ /* 0x000fe2000780c0ff */
[----:B------:R-:W-:Y:S02]  /*69d0*/  IMAD.MOV.U32 R0, RZ, RZ, 0x1 ;  /* 0x00000001ff007424 */ /* 0x000fe400078e00ff */
[----:B------:R-:W-:-:S10]  /*69e0*/  IMAD.MOV.U32 R12, RZ, RZ, RZ ;  /* 0x000000ffff0c7224 */ /* 0x000fd400078e00ff */
[----:B------:R-:W-:Y:S05]  /*69f0*/  @!P0 BRA `(.L_x_160) ;  /* 0x0000000c00308947 */ /* 0x000fea0003800000 */
[----:B------:R-:W0:Y:S01]  /*6a00*/  LDC R0, c[0x0][0x28c] ;  /* 0x0000a300ff007b82 */ /* 0x000e220000000800 */
[----:B------:R-:W-:Y:S01]  /*6a10*/  ULDC UR5, c[0x0][0x600] ;  /* 0x0001800000057ab9 */ /* 0x000fe20000000800 */
[----:B------:R-:W-:Y:S01]  /*6a20*/  ULDC UR4, c[0x0][0xc] ;  /* 0x0000030000047ab9 */ /* 0x000fe20000000800 */
[----:B------:R-:W-:Y:S01]  /*6a30*/  UIADD3 UR16, UR5, -0x1, URZ ;  /* 0xffffffff05107890 */ /* 0x000fe2000fffe03f */
[C---:B------:R-:W-:Y:S01]  /*6a40*/  LOP3.LUT P2, RZ, R18.reuse, 0x7f, RZ, 0xc0, !PT ;  /* 0x0000007f12ff7812 */ /* 0x040fe2000784c0ff */
[----:B------:R-:W-:Y:S01]  /*6a50*/  ULDC UR6, c[0x0][0x658] ;  /* 0x0001960000067ab9 */ /* 0x000fe20000000800 */
[----:B------:R-:W-:Y:S01]  /*6a60*/  ULDC UR5, c[0x0][0x10] ;  /* 0x0000040000057ab9 */ /* 0x000fe20000000800 */
[----:B------:R-:W-:Y:S01]  /*6a70*/  UMOV UR7, 0xffffffff ;  /* 0xffffffff00077882 */ /* 0x000fe20000000000 */
[----:B------:R-:W-:Y:S01]  /*6a80*/  UMOV UR8, 0x1 ;  /* 0x0000000100087882 */ /* 0x000fe20000000000 */
[----:B------:R-:W-:Y:S01]  /*6a90*/  UIMAD.WIDE.U32 UR4, UR4, UR5, URZ ;  /* 0x00000005040472a5 */ /* 0x000fe2000f8e003f */
[----:B------:R-:W-:Y:S01]  /*6aa0*/  LOP3.LUT P0, RZ, R18, 0x1f, RZ, 0xc0, !PT ;  /* 0x0000001f12ff7812 */ /* 0x000fe2000780c0ff */
[----:B------:R-:W-:Y:S01]  /*6ab0*/  USHF.L.U32 UR7, UR7, UR6, URZ ;  /* 0x0000000607077299 */ /* 0x000fe2000800063f */
[----:B------:R-:W-:Y:S01]  /*6ac0*/  BSSY B0, `(.L_x_160) ;  /* 0x00000bf000007945 */ /* 0x000fe20003800000 */
[----:B------:R-:W-:Y:S01]  /*6ad0*/  USHF.L.U32 UR18, UR8, UR6, URZ ;  /* 0x0000000608127299 */ /* 0x000fe2000800063f */
[----:B------:R-:W-:Y:S01]  /*6ae0*/  IMAD.MOV.U32 R13, RZ, RZ, 0x1 ;  /* 0x00000001ff0d7424 */ /* 0x000fe200078e00ff */
[----:B------:R-:W-:Y:S01]  /*6af0*/  LOP3.LUT R11, R19, 0x2, RZ, 0xfc, !PT ;  /* 0x00000002130b7812 */ /* 0x000fe200078efcff */
[----:B------:R-:W-:Y:S01]  /*6b00*/  ULDC UR6, c[0x0][0x14] ;  /* 0x0000050000067ab9 */ /* 0x000fe20000000800 */
[----:B------:R-:W-:Y:S01]  /*6b10*/  PLOP3.LUT P0, PT, P0, P2, PT, 0x8a, 0x0 ;  /* 0x000000000000781c */ /* 0x000fe20000705172 */
[----:B------:R-:W-:Y:S01]  /*6b20*/  UIMAD.WIDE.U32 UR20, UR4, UR6, URZ ;  /* 0x00000006041472a5 */ /* 0x000fe2000f8e003f */
[----:B------:R-:W-:Y:S01]  /*6b30*/  MOV R12, RZ ;  /* 0x000000ff000c7202 */ /* 0x000fe20000000f00 */
[----:B------:R-:W-:-:S02]  /*6b40*/  UIMAD UR13, UR5, UR6, URZ ;  /* 0x00000006050d72a4 */ /* 0x000fc4000f8e023f */
[----:B------:R-:W-:Y:S01]  /*6b50*/  ULOP3.LUT UR17, URZ, UR7, URZ, 0x33, !UPT ;  /* 0x000000073f117292 */ /* 0x000fe2000f8e333f */
[----:B0-----:R-:W-:Y:S01]  /*6b60*/  VIADD R0, R0, 0x1f ;  /* 0x0000001f00007836 */ /* 0x001fe20000000000 */
[----:B------:R-:W-:Y:S01]  /*6b70*/  UIADD3 UR13, UR21, UR13, URZ ;  /* 0x0000000d150d7290 */ /* 0x000fe2000fffe03f */
[----:B------:R-:W-:-:S03]  /*6b80*/  ULDC.64 UR22, c[0x0][0x198] ;  /* 0x0000660000167ab9 */ /* 0x000fc60000000a00 */
[----:B------:R-:W-:-:S04]  /*6b90*/  SHF.R.S32.HI R3, RZ, 0x1f, R0 ;  /* 0x0000001fff037819 */ /* 0x000fc80000011400 */
[----:B------:R-:W-:Y:S01]  /*6ba0*/  LEA.HI R3, R3, R0, RZ, 0x5 ;  /* 0x0000000003037211 */ /* 0x000fe200078f28ff */
[----:B------:R-:W-:-:S03]  /*6bb0*/  IMAD.MOV.U32 R0, RZ, RZ, 0x1 ;  /* 0x00000001ff007424 */ /* 0x000fc600078e00ff */
[----:B------:R-:W-:-:S05]  /*6bc0*/  SHF.R.S32.HI R3, RZ, 0x5, R3 ;  /* 0x00000005ff037819 */ /* 0x000fca0000011403 */
[----:B------:R-:W-:-:S07]  /*6bd0*/  VIADD R10, R3, 0x1 ;  /* 0x00000001030a7836 */ /* 0x000fce0000000000 */
.L_x_172:
[----:B------:R-:W-:-:S03]  /*6be0*/  UMOV UR4, 0xffffffff ;  /* 0xffffffff00047882 */ /* 0x000fc60000000000 */
[----:B------:R-:W-:Y:S05]  /*6bf0*/  BRA.DIV UR4, `(.L_x_161) ;  /* 0x0000000e04c07947 */ /* 0x000fea000b800000 */
[----:B------:R-:W-:-:S13]  /*6c00*/  ELECT P6, URZ, PT ;  /* 0x00000000003f782f */ /* 0x000fda00038c0000 */
.L_x_184:
[----:B------:R-:W0:Y:S01]  /*6c10*/  LDC R4, c[0x0][0x28c] ;  /* 0x0000a300ff047b82 */ /* 0x000e220000000800 */
[----:B------:R-:W-:Y:S01]  /*6c20*/  BSSY B1, `(.L_x_162) ;  /* 0x0000037000017945 */ /* 0x000fe20003800000 */
[----:B0-----:R-:W-:-:S13]  /*6c30*/  ISETP.LT.OR P6, PT, R4, 0x1, !P6 ;  /* 0x000000010400780c */ /* 0x001fda00077c1670 */
[----:B------:R-:W-:Y:S05]  /*6c40*/  @P6 BRA `(.L_x_163) ;  /* 0x0000000000d06947 */ /* 0x000fea0003800000 */
[----:B------:R-:W-:Y:S02]  /*6c50*/  IMAD.SHL.U32 R15, R9, 0x40, RZ ;  /* 0x00000040090f7824 */ /* 0x000fe400078e00ff */
[----:B------:R-:W-:Y:S02]  /*6c60*/  IMAD.SHL.U32 R18, R7, 0x100, RZ ;  /* 0x0000010007127824 */ /* 0x000fe400078e00ff */
[----:B------:R-:W-:Y:S02]  /*6c70*/  IMAD.MOV.U32 R20, RZ, RZ, RZ ;  /* 0x000000ffff147224 */ /* 0x000fe400078e00ff */
[----:B------:R-:W-:Y:S02]  /*6c80*/  IMAD.MOV.U32 R4, RZ, RZ, R10 ;  /* 0x000000ffff047224 */ /* 0x000fe400078e000a */
[----:B------:R-:W-:Y:S02]  /*6c90*/  IMAD.MOV.U32 R5, RZ, RZ, R0 ;  /* 0x000000ffff057224 */ /* 0x000fe400078e0000 */
[----:B------:R-:W-:-:S07]  /*6ca0*/  IMAD.MOV.U32 R6, RZ, RZ, R12 ;  /* 0x000000ffff067224 */ /* 0x000fce00078e000c */
.L_x_167:
[----:B------:R-:W0:Y:S01]  /*6cb0*/  S2R R14, SR_CgaCtaId ;  /* 0x00000000000e7919 */ /* 0x000e220000008800 */
[----:B------:R-:W-:Y:S01]  /*6cc0*/  MOV R7, 0x400 ;  /* 0x0000040000077802 */ /* 0x000fe20000000f00 */
[----:B------:R-:W1:Y:S03]  /*6cd0*/  @!P2 LDC R9, c[0x0][0x500] ;  /* 0x00014000ff09ab82 */ /* 0x000e660000000800 */
[----:B0-----:R-:W-:Y:S02]  /*6ce0*/  LEA R21, R14, R7, 0x18 ;  /* 0x000000070e157211 */ /* 0x001fe400078ec0ff */
[----:B------:R-:W-:Y:S02]  /*6cf0*/  SHF.L.U32 R7, R5, 0x1f, RZ ;  /* 0x0000001f05077819 */ /* 0x000fe400000006ff */
[----:B------:R-:W-:-:S04]  /*6d00*/  LEA R14, R6, R21, 0x3 ;  /* 0x00000015060e7211 */ /* 0x000fc800078e18ff */
[----:B------:R-:W0:Y:S02]  /*6d10*/  SYNCS.PHASECHK.TRANS64.TRYWAIT P1, [R14+URZ+0x28], R7 ;  /* 0x000028070e0075a7 */ /* 0x000e24000802017f */
[----:B01----:R-:W-:Y:S05]  /*6d20*/  @!P1 BRA `(.L_x_164) ;  /* 0x0000000c00949947 */ /* 0x003fea0003800000 */
.L_x_185:
[----:B0-----:R-:W-:Y:S01]  /*6d30*/  PRMT R7, R11, 0x9910, RZ ;  /* 0x000099100b077816 */ /* 0x001fe200000000ff */
[----:B------:R0:W-:Y:S03]  /*6d40*/  @!P2 SYNCS.ARRIVE.TRANS64 RZ, [R14+URZ], R9 ;  /* 0x000000090effa9a7 */ /* 0x0001e6000800003f */
[----:B------:R-:W-:-:S13]  /*6d50*/  ISETP.NE.AND P1, PT, R7, 0x2, PT ;  /* 0x000000020700780c */ /* 0x000fda0003f25270 */
[----:B0-----:R-:W-:Y:S05]  /*6d60*/  @P1 BRA `(.L_x_165) ;  /* 0x0000000000041947 */ /* 0x001fea0003800000 */
[----:B------:R-:W-:Y:S01]  /*6d70*/  BPT.TRAP 0x1 ;  /* 0x000000040000795c */ /* 0x000fe20000300000 */
.L_x_165:
[----:B------:R-:W-:Y:S05]  /*6d80*/  @P0 BRA `(.L_x_166) ;  /* 0x0000000000040947 */ /* 0x000fea0003800000 */
[----:B------:R-:W-:Y:S01]  /*6d90*/  BPT.TRAP 0x1 ;  /* 0x000000040000795c */ /* 0x000fe20000300000 */
.L_x_166:
[--C-:B------:R-:W-:Y:S01]  /*6da0*/  IMAD R7, R6, 0x8000, R21.reuse ;  /* 0x0000800006077824 */ /* 0x100fe200078e0215 */
[----:B------:R-:W-:Y:S01]  /*6db0*/  R2UR UR9, R14 ;  /* 0x000000000e0972ca */ /* 0x000fe200000e0000 */
[----:B------:R-:W-:Y:S01]  /*6dc0*/  IMAD R21, R6, 0x2000, R21 ;  /* 0x0000200006157824 */ /* 0x000fe200078e0215 */
[----:B------:R-:W-:Y:S01]  /*6dd0*/  UIADD3 UR4, UP0, UR22, 0xf0, URZ ;  /* 0x000000f016047890 */ /* 0x000fe2000ff1e03f */
[----:B------:R-:W-:Y:S01]  /*6de0*/  VIADD R4, R4, 0xffffffff ;  /* 0xffffffff04047836 */ /* 0x000fe20000000000 */
[----:B------:R-:W-:Y:S01]  /*6df0*/  R2UR UR5, R7 ;  /* 0x00000000070572ca */ /* 0x000fe200000e0000 */
[----:B------:R-:W-:Y:S01]  /*6e00*/  UIADD3 UR24, UP1, UR22, 0x1f0, URZ ;  /* 0x000001f016187890 */ /* 0x000fe2000ff3e03f */
[----:B------:R-:W-:Y:S01]  /*6e10*/  R2UR UR8, R21 ;  /* 0x00000000150872ca */ /* 0x000fe200000e0000 */
[----:B------:R-:W-:Y:S01]  /*6e20*/  VIADD R6, R6, 0x1 ;  /* 0x0000000106067836 */ /* 0x000fe20000000000 */
[----:B------:R-:W-:Y:S01]  /*6e30*/  R2UR UR11, R18 ;  /* 0x00000000120b72ca */ /* 0x000fe200000e0000 */
[----:B------:R-:W-:Y:S01]  /*6e40*/  UIADD3.X UR25, URZ, UR23, URZ, UP1, !UPT ;  /* 0x000000173f197290 */ /* 0x000fe20008ffe43f */
[----:B------:R-:W-:Y:S01]  /*6e50*/  R2UR UR10, R20 ;  /* 0x00000000140a72ca */ /* 0x000fe200000e0000 */
[----:B------:R-:W-:Y:S01]  /*6e60*/  UMOV UR6, 0x0 ;  /* 0x0000000000067882 */ /* 0x000fe20000000000 */
[----:B------:R-:W-:Y:S01]  /*6e70*/  R2UR UR12, R8 ;  /* 0x00000000080c72ca */ /* 0x000fe200000e0000 */
[----:B------:R-:W-:Y:S01]  /*6e80*/  UMOV UR7, 0x10000000 ;  /* 0x1000000000077882 */ /* 0x000fe20000000000 */
[----:B------:R-:W-:Y:S01]  /*6e90*/  R2UR UR19, R15 ;  /* 0x000000000f1372ca */ /* 0x000fe200000e0000 */
[----:B------:R-:W-:Y:S01]  /*6ea0*/  VIADD R20, R20, 0x20 ;  /* 0x0000002014147836 */ /* 0x000fe20000000000 */
[----:B------:R-:W-:Y:S01]  /*6eb0*/  ISETP.GT.AND P3, PT, R4, 0x1, PT ;  /* 0x000000010400780c */ /* 0x000fe20003f64270 */
[----:B------:R-:W-:Y:S01]  /*6ec0*/  UIADD3 UR14, UR5, 0x100, URZ ;  /* 0x00000100050e7890 */ /* 0x000fe2000fffe03f */
[----:B------:R-:W-:Y:S01]  /*6ed0*/  ISETP.NE.AND P1, PT, R6, 0x5, PT ;  /* 0x000000050600780c */ /* 0x000fe20003f25270 */
[----:B------:R-:W-:-:S02]  /*6ee0*/  UIADD3.X UR5, URZ, UR23, URZ, UP0, !UPT ;  /* 0x000000173f057290 */ /* 0x000fc400087fe43f */
[----:B------:R-:W-:Y:S01]  /*6ef0*/  UIADD3 UR15, UR8, 0x28100, URZ ;  /* 0x00028100080f7890 */ /* 0x000fe2000fffe03f */
[----:B------:R-:W-:Y:S02]  /*6f00*/  SEL R14, RZ, 0x1, P1 ;  /* 0x00000001ff0e7807 */ /* 0x000fe40000800000 */
[----:B------:R-:W-:Y:S01]  /*6f10*/  UMOV UR8, UR14 ;  /* 0x0000000e00087c82 */ /* 0x000fe20008000000 */
[----:B------:R-:W-:Y:S02]  /*6f20*/  SEL R6, R6, RZ, P1 ;  /* 0x000000ff06067207 */ /* 0x000fe40000800000 */
[----:B------:R-:W-:Y:S01]  /*6f30*/  LOP3.LUT R5, R5, R14, RZ, 0x3c, !PT ;  /* 0x0000000e05057212 */ /* 0x000fe200078e3cff */
[----:B------:R0:W-:Y:S02]  /*6f40*/  UTMALDG.3D [UR8], [UR4], desc[UR6] ;  /* 0x00000608040075b4 */ /* 0x0001e40008011000 */
[----:B0-----:R-:W-:Y:S01]  /*6f50*/  UMOV UR8, UR15 ;  /* 0x0000000f00087c82 */ /* 0x001fe20008000000 */
[----:B------:R-:W-:-:S02]  /*6f60*/  UMOV UR11, UR19 ;  /* 0x00000013000b7c82 */ /* 0x000fc40008000000 */
[----:B------:R0:W-:Y:S02]  /*6f70*/  UTMALDG.3D [UR8], [UR24], desc[UR6] ;  /* 0x00000608180075b4 */ /* 0x0001e40008011000 */
[----:B0-----:R-:W-:Y:S05]  /*6f80*/  @P3 BRA `(.L_x_167) ;  /* 0xfffffffc00483947 */ /* 0x001fea000383ffff */
.L_x_163:
[----:B------:R-:W-:Y:S05]  /*6f90*/  BSYNC B1 ;  /* 0x0000000000017941 */ /* 0x000fea0003800000 */
.L_x_162:
[----:B------:R-:W-:Y:S01]  /*6fa0*/  LOP3.LUT P3, RZ, R13, 0xff, RZ, 0xc0, !PT ;  /* 0x000000ff0dff7812 */ /* 0x000fe2000786c0ff */
[----:B------:R-:W-:Y:S01]  /*6fb0*/  IMAD.IADD R12, R3, 0x1, R12 ;  /* 0x00000001030c7824 */ /* 0x000fe200078e020c */
[----:B------:R-:W-:Y:S01]  /*6fc0*/  IADD3 R16, P4, R16, UR20, RZ ;  /* 0x0000001410107c10 */ /* 0x000fe2000ff9e0ff */
[----:B------:R-:W-:Y:S01]  /*6fd0*/  ULDC.64 UR4, c[0x0][0x650] ;  /* 0x0001940000047ab9 */ /* 0x000fe20000000a00 */
[----:B------:R-:W-:Y:S01]  /*6fe0*/  BSSY B1, `(.L_x_168) ;  /* 0x000006a000017945 */ /* 0x000fe20003800000 */
[----:B------:R-:W-:Y:S01]  /*6ff0*/  MOV R9, 0xffffffff ;  /* 0xffffffff00097802 */ /* 0x000fe20000000f00 */
[----:B------:R-:W-:Y:S01]  /*7000*/  IMAD.MOV.U32 R8, RZ, RZ, -0x1 ;  /* 0xffffffffff087424 */ /* 0x000fe200078e00ff */
[----:B------:R-:W-:Y:S02]  /*7010*/  ISETP.GT.U32.AND P1, PT, R12, 0x4, PT ;  /* 0x000000040c00780c */ /* 0x000fe40003f24070 */
[----:B------:R-:W-:Y:S02]  /*7020*/  IADD3.X R17, R17, UR13, RZ, P4, !PT ;  /* 0x0000000d11117c10 */ /* 0x000fe4000a7fe4ff */
[----:B------:R-:W-:-:S02]  /*7030*/  ISETP.LT.U32.AND P1, PT, R3, 0x5, P1 ;  /* 0x000000050300780c */ /* 0x000fc40000f21070 */
[----:B------:R-:W0:Y:S01]  /*7040*/  @P3 S2R R5, SR_CgaCtaId ;  /* 0x0000000000053919 */ /* 0x000e220000008800 */
[----:B------:R-:W-:Y:S02]  /*7050*/  @P3 MOV R4, 0x400 ;  /* 0x0000040000043802 */ /* 0x000fe40000000f00 */
[----:B------:R-:W-:Y:S02]  /*7060*/  PRMT R13, RZ, 0x7610, R13 ;  /* 0x00007610ff0d7816 */ /* 0x000fe4000000000d */
[----:B0-----:R-:W-:Y:S01]  /*7070*/  @P3 LEA R6, R5, R4, 0x18 ;  /* 0x0000000405063211 */ /* 0x001fe200078ec0ff */
[----:B------:R-:W-:-:S03]  /*7080*/  IMAD.WIDE.U32 R4, R12, -0x33333333, RZ ;  /* 0xcccccccd0c047825 */ /* 0x000fc600078e00ff */
[----:B------:R0:W-:Y:S01]  /*7090*/  @P3 SYNCS.ARRIVE.TRANS64.A1T0 RZ, [R6+URZ+0x68], RZ ;  /* 0x000068ff06ff39a7 */ /* 0x0001e2000810003f */
[----:B------:R-:W-:Y:S02]  /*70a0*/  ISETP.GE.U32.AND P3, PT, R3, 0x5, PT ;  /* 0x000000050300780c */ /* 0x000fe40003f66070 */
[----:B------:R-:W-:Y:S02]  /*70b0*/  SHF.R.U32.HI R7, RZ, 0x2, R5 ;  /* 0x00000002ff077819 */ /* 0x000fe40000011605 */
[----:B------:R-:W-:Y:S02]  /*70c0*/  SEL R5, RZ, 0x1, !P1 ;  /* 0x00000001ff057807 */ /* 0x000fe40004800000 */
[----:B------:R-:W-:Y:S01]  /*70d0*/  ISETP.GE.U32.AND P1, PT, R16, UR4, PT ;  /* 0x0000000410007c0c */ /* 0x000fe2000bf26070 */
[----:B------:R-:W-:Y:S01]  /*70e0*/  IMAD R12, R7, -0x5, R12 ;  /* 0xfffffffb070c7824 */ /* 0x000fe200078e020c */
[----:B------:R-:W-:Y:S02]  /*70f0*/  LOP3.LUT R0, R0, R5, RZ, 0x3c, !PT ;  /* 0x0000000500007212 */ /* 0x000fe400078e3cff */
[----:B------:R-:W-:-:S02]  /*7100*/  ISETP.GE.U32.AND.EX P1, PT, R17, UR5, PT, P1 ;  /* 0x0000000511007c0c */ /* 0x000fc4000bf26110 */
[----:B------:R-:W-:Y:S02]  /*7110*/  PRMT R4, RZ, 0x7610, R4 ;  /* 0x00007610ff047816 */ /* 0x000fe40000000004 */
[----:B------:R-:W-:Y:S01]  /*7120*/  @P3 LOP3.LUT R0, R0, 0x1, R7, 0x78, !PT ;  /* 0x0000000100003812 */ /* 0x000fe200078e7807 */
[----:B------:R-:W-:-:S08]  /*7130*/  IMAD.MOV.U32 R7, RZ, RZ, -0x1 ;  /* 0xffffffffff077424 */ /* 0x000fd000078e00ff */
[----:B0-----:R-:W-:Y:S05]  /*7140*/  @P1 BRA `(.L_x_169) ;  /* 0x00000004004c1947 */ /* 0x001fea0003800000 */
[----:B------:R-:W-:Y:S01]  /*7150*/  ULDC.64 UR4, c[0x0][0x628] ;  /* 0x00018a0000047ab9 */ /* 0x000fe20000000a00 */
[----:B------:R-:W0:Y:S01]  /*7160*/  S2R R15, SR_CTAID.X ;  /* 0x00000000000f7919 */ /* 0x000e220000002500 */
[----:B------:R-:W-:Y:S01]  /*7170*/  ISETP.NE.U32.AND P1, PT, RZ, UR4, PT ;  /* 0x00000004ff007c0c */ /* 0x000fe2000bf25070 */
[----:B------:R-:W-:Y:S01]  /*7180*/  ULDC UR7, c[0x0][0x630] ;  /* 0x00018c0000077ab9 */ /* 0x000fe20000000800 */
[----:B------:R-:W-:Y:S01]  /*7190*/  IMAD.MOV.U32 R4, RZ, RZ, R16 ;  /* 0x000000ffff047224 */ /* 0x000fe200078e0010 */
[----:B------:R-:W1:Y:S01]  /*71a0*/  S2R R14, SR_CTAID.Y ;  /* 0x00000000000e7919 */ /* 0x000e620000002600 */
[----:B------:R-:W-:Y:S01]  /*71b0*/  ISETP.NE.AND.EX P1, PT, RZ, UR5, PT, P1 ;  /* 0x00000005ff007c0c */ /* 0x000fe2000bf25310 */
[----:B------:R-:W-:-:S12]  /*71c0*/  IMAD.MOV.U32 R5, RZ, RZ, R17 ;  /* 0x000000ffff057224 */ /* 0x000fd800078e0011 */
[----:B------:R-:W-:Y:S05]  /*71d0*/  @!P1 BRA `(.L_x_170) ;  /* 0x0000000000289947 */ /* 0x000fea0003800000 */
[----:B------:R-:W-:Y:S02]  /*71e0*/  ULDC UR6, c[0x0][0x634] ;  /* 0x00018d0000067ab9 */ /* 0x000fe40000000800 */
[----:B------:R-:W-:-:S05]  /*71f0*/  IADD3 R9, P1, R16, UR6, RZ ;  /* 0x0000000610097c10 */ /* 0x000fca000ff3e0ff */
[----:B------:R-:W-:-:S04]  /*7200*/  IMAD.X R21, RZ, RZ, R17, P1 ;  /* 0x000000ffff157224 */ /* 0x000fc800008e0611 */
[----:B------:R-:W-:-:S04]  /*7210*/  IMAD.WIDE.U32 R6, R21, UR4, RZ ;  /* 0x0000000415067c25 */ /* 0x000fc8000f8e00ff */
[----:B------:R-:W-:-:S04]  /*7220*/  IMAD.WIDE.U32 R6, P1, R9, UR5, R6 ;  /* 0x0000000509067c25 */ /* 0x000fc8000f820006 */
[----:B------:R-:W-:-:S04]  /*7230*/  IMAD.WIDE.U32 R8, R9, UR4, RZ ;  /* 0x0000000409087c25 */ /* 0x000fc8000f8e00ff */
[----:B------:R-:W-:Y:S01]  /*7240*/  IMAD.X R5, RZ, RZ, RZ, P1 ;  /* 0x000000ffff057224 */ /* 0x000fe200008e06ff */
[----:B------:R-:W-:Y:S01]  /*7250*/  IADD3 RZ, P1, R9, R6, RZ ;  /* 0x0000000609ff7210 */ /* 0x000fe20007f3e0ff */
[----:B------:R-:W-:-:S04]  /*7260*/  IMAD.MOV.U32 R4, RZ, RZ, R7 ;  /* 0x000000ffff047224 */ /* 0x000fc800078e0007 */
[----:B------:R-:W-:-:S08]  /*7270*/  IMAD.WIDE.U32.X R4, R21, UR5, R4, P1 ;  /* 0x0000000515047c25 */ /* 0x000fd000088e0404 */
.L_x_170:
[--C-:B------:R-:W-:Y:S01]  /*7280*/  SHF.R.U64 R8, R4, UR7, R5.reuse ;  /* 0x0000000704087c19 */ /* 0x100fe20008001205 */
[----:B------:R-:W-:Y:S01]  /*7290*/  ULDC.64 UR4, c[0x0][0x620] ;  /* 0x0001880000047ab9 */ /* 0x000fe20000000a00 */
[----:B------:R-:W-:Y:S01]  /*72a0*/  SHF.R.U32.HI R4, RZ, UR7, R5 ;  /* 0x00000007ff047c19 */ /* 0x000fe20008011605 */
[----:B------:R-:W2:Y:S01]  /*72b0*/  LDC R24, c[0x0][0x144] ;  /* 0x00005100ff187b82 */ /* 0x000ea20000000800 */
[----:B------:R-:W-:Y:S01]  /*72c0*/  IADD3 R7, P1, RZ, -R8, RZ ;  /* 0x80000008ff077210 */ /* 0x000fe20007f3e0ff */
[----:B------:R-:W-:Y:S01]  /*72d0*/  ULDC.64 UR8, c[0x0][0x640] ;  /* 0x0001900000087ab9 */ /* 0x000fe20000000a00 */
[----:B0-----:R-:W-:Y:S01]  /*72e0*/  I2FP.F32.U32 R9, R15 ;  /* 0x0000000f00097245 */ /* 0x001fe20000201000 */
[----:B------:R-:W-:Y:S02]  /*72f0*/  ULDC UR6, c[0x0][0x608] ;  /* 0x0001820000067ab9 */ /* 0x000fe40000000800 */
[----:B------:R-:W-:Y:S01]  /*7300*/  IMAD.X R4, RZ, RZ, ~R4, P1 ;  /* 0x000000ffff047224 */ /* 0x000fe200008e0e04 */
[----:B------:R-:W-:Y:S01]  /*7310*/  ISETP.NE.U32.AND P1, PT, RZ, UR8, PT ;  /* 0x00000008ff007c0c */ /* 0x000fe2000bf25070 */
[----:B------:R-:W0:Y:S02]  /*7320*/  LDC R21, c[0x0][0x148] ;  /* 0x00005200ff157b82 */ /* 0x000e240000000800 */
[----:B------:R-:W-:Y:S01]  /*7330*/  IMAD R6, R4, UR4, RZ ;  /* 0x0000000404067c24 */ /* 0x000fe2000f8e02ff */
[----:B------:R-:W-:Y:S01]  /*7340*/  ISETP.NE.AND.EX P1, PT, RZ, UR9, PT, P1 ;  /* 0x00000009ff007c0c */ /* 0x000fe2000bf25310 */
[----:B------:R-:W-:Y:S01]  /*7350*/  IMAD.WIDE.U32 R4, R7, UR4, R16 ;  /* 0x0000000407047c25 */ /* 0x000fe2000f8e0010 */
[----:B------:R-:W-:-:S03]  /*7360*/  ULDC UR4, c[0x0][0x150] ;  /* 0x0000540000047ab9 */ /* 0x000fc60000000800 */
[----:B------:R-:W-:Y:S02]  /*7370*/  IMAD R7, R7, UR5, R6 ;  /* 0x0000000507077c24 */ /* 0x000fe4000f8e0206 */
[----:B------:R-:W-:Y:S01]  /*7380*/  FMUL R6, R9, UR4 ;  /* 0x0000000409067c20 */ /* 0x000fe20008400000 */
[----:B------:R-:W-:Y:S01]  /*7390*/  ULDC UR4, c[0x0][0x618] ;  /* 0x0001860000047ab9 */ /* 0x000fe20000000800 */
[----:B------:R-:W-:Y:S01]  /*73a0*/  ULDC UR5, c[0x0][0x154] ;  /* 0x0000550000057ab9 */ /* 0x000fe20000000800 */
[----:B------:R-:W-:-:S03]  /*73b0*/  IADD3 R5, R5, R7, RZ ;  /* 0x0000000705057210 */ /* 0x000fc60007ffe0ff */
[----:B------:R-:W3:Y:S01]  /*73c0*/  F2I.U32.TRUNC.NTZ R6, R6 ;  /* 0x0000000600067305 */ /* 0x000ee2000020f000 */
[----:B------:R-:W-:Y:S02]  /*73d0*/  SHF.R.U64 R9, R4, UR4, R5 ;  /* 0x0000000404097c19 */ /* 0x000fe40008001205 */
[----:B-1----:R-:W-:-:S05]  /*73e0*/  I2FP.F32.U32 R4, R14 ;  /* 0x0000000e00047245 */ /* 0x002fca0000201000 */
[----:B------:R-:W-:Y:S01]  /*73f0*/  FMUL R22, R4, UR5 ;  /* 0x0000000504167c20 */ /* 0x000fe20008400000 */
[----:B------:R-:W-:Y:S01]  /*7400*/  SHF.R.U32.HI R4, RZ, UR4, R5 ;  /* 0x00000004ff047c19 */ /* 0x000fe20008011605 */
[----:B------:R-:W-:-:S03]  /*7410*/  ULDC UR4, c[0x0][0x658] ;  /* 0x0001960000047ab9 */ /* 0x000fc60000000800 */
[--C-:B------:R-:W-:Y:S01]  /*7420*/  SHF.R.U64 R20, R9, UR6, R4.reuse ;  /* 0x0000000609147c19 */ /* 0x100fe20008001204 */
[----:B------:R-:W1:Y:S01]  /*7430*/  F2I.U32.TRUNC.NTZ R22, R22 ;  /* 0x0000001600167305 */ /* 0x000e62000020f000 */
[----:B------:R-:W-:Y:S01]  /*7440*/  SHF.R.U32.HI R5, RZ, UR6, R4 ;  /* 0x00000006ff057c19 */ /* 0x000fe20008011604 */
[----:B---3--:R-:W-:-:S03]  /*7450*/  IMAD.MOV R6, RZ, RZ, -R6 ;  /* 0x000000ffff067224 */ /* 0x008fc600078e0a06 */
[----:B------:R-:W-:Y:S01]  /*7460*/  SHF.R.U64 R18, R20, UR4, R5 ;  /* 0x0000000414127c19 */ /* 0x000fe20008001205 */
[----:B--2---:R-:W-:Y:S01]  /*7470*/  IMAD R15, R24, R6, R15 ;  /* 0x00000006180f7224 */ /* 0x004fe200078e020f */
[----:B------:R-:W-:-:S03]  /*7480*/  SHF.R.U32.HI R23, RZ, UR4, R5 ;  /* 0x00000004ff177c19 */ /* 0x000fc60008011605 */
[----:B------:R-:W-:Y:S02]  /*7490*/  IMAD.MOV.U32 R4, RZ, RZ, R18 ;  /* 0x000000ffff047224 */ /* 0x000fe400078e0012 */
[----:B------:R-:W-:Y:S01]  /*74a0*/  IMAD.MOV.U32 R5, RZ, RZ, R23 ;  /* 0x000000ffff057224 */ /* 0x000fe200078e0017 */
[----:B-1----:R-:W-:Y:S06]  /*74b0*/  @!P1 BRA `(.L_x_171) ;  /* 0x0000000000289947 */ /* 0x002fec0003800000 */
[----:B------:R-:W-:Y:S02]  /*74c0*/  ULDC UR4, c[0x0][0x64c] ;  /* 0x0001930000047ab9 */ /* 0x000fe40000000800 */
[----:B------:R-:W-:-:S05]  /*74d0*/  IADD3 R5, P1, R18, UR4, RZ ;  /* 0x0000000412057c10 */ /* 0x000fca000ff3e0ff */
[----:B------:R-:W-:-:S04]  /*74e0*/  IMAD.X R23, RZ, RZ, R23, P1 ;  /* 0x000000ffff177224 */ /* 0x000fc800008e0617 */
[----:B------:R-:W-:-:S04]  /*74f0*/  IMAD.WIDE.U32 R6, R23, UR8, RZ ;  /* 0x0000000817067c25 */ /* 0x000fc8000f8e00ff */
[----:B------:R-:W-:-:S04]  /*7500*/  IMAD.WIDE.U32 R6, P1, R5, UR9, R6 ;  /* 0x0000000905067c25 */ /* 0x000fc8000f820006 */
[----:B------:R-:W-:-:S04]  /*7510*/  IMAD.WIDE.U32 R4, R5, UR8, RZ ;  /* 0x0000000805047c25 */ /* 0x000fc8000f8e00ff */
[----:B------:R-:W-:Y:S01]  /*7520*/  IMAD.MOV.U32 R4, RZ, RZ, R7 ;  /* 0x000000ffff047224 */ /* 0x000fe200078e0007 */
[----:B------:R-:W-:Y:S01]  /*7530*/  IADD3 RZ, P3, R5, R6, RZ ;  /* 0x0000000605ff7210 */ /* 0x000fe20007f7e0ff */
[----:B------:R-:W-:-:S04]  /*7540*/  IMAD.X R5, RZ, RZ, RZ, P1 ;  /* 0x000000ffff057224 */ /* 0x000fc800008e06ff */
[----:B------:R-:W-:-:S08]  /*7550*/  IMAD.WIDE.U32.X R4, R23, UR9, R4, P3 ;  /* 0x0000000917047c25 */ /* 0x000fd000098e0404 */
.L_x_171:
[----:B------:R-:W-:Y:S01]  /*7560*/  ISETP.NE.AND P1, PT, R2, 0x1, PT ;  /* 0x000000010200780c */ /* 0x000fe20003f25270 */
[----:B------:R-:W-:Y:S01]  /*7570*/  ULDC UR4, c[0x0][0x648] ;  /* 0x0001920000047ab9 */ /* 0x000fe20000000800 */
[----:B------:R-:W-:Y:S01]  /*7580*/  LOP3.LUT R20, R20, UR17, RZ, 0xc0, !PT ;  /* 0x0000001114147c12 */ /* 0x000fe2000f8ec0ff */
[----:B------:R-:W-:Y:S01]  /*7590*/  IMAD.MOV R22, RZ, RZ, -R22 ;  /* 0x000000ffff167224 */ /* 0x000fe200078e0a16 */
[----:B------:R-:W-:Y:S01]  /*75a0*/  SHF.R.U64 R5, R4, UR4, R5 ;  /* 0x0000000404057c19 */ /* 0x000fe20008001205 */
[----:B------:R-:W-:Y:S01]  /*75b0*/  ULDC UR4, c[0x0][0x638] ;  /* 0x00018e0000047ab9 */ /* 0x000fe20000000800 */
[----:B------:R-:W-:Y:S01]  /*75c0*/  LOP3.LUT R9, R9, UR16, RZ, 0xc0, !PT ;  /* 0x0000001009097c12 */ /* 0x000fe2000f8ec0ff */
[----:B------:R-:W-:Y:S01]  /*75d0*/  ULDC UR5, c[0x0][0x610] ;  /* 0x0001840000057ab9 */ /* 0x000fe20000000800 */
[C---:B------:R-:W-:Y:S01]  /*75e0*/  IADD3 R7, -R5.reuse, RZ, RZ ;  /* 0x000000ff05077210 */ /* 0x040fe20007ffe1ff */
[----:B------:R-:W-:Y:S02]  /*75f0*/  IMAD R20, R5, UR18, R20 ;  /* 0x0000001205147c24 */ /* 0x000fe4000f8e0214 */
[----:B------:R-:W-:-:S02]  /*7600*/  IMAD.MOV.U32 R4, RZ, RZ, 0x1 ;  /* 0x00000001ff047424 */ /* 0x000fc400078e00ff */
[----:B0-----:R-:W-:Y:S02]  /*7610*/  @P1 IMAD R15, R21, R22, R14 ;  /* 0x00000016150f1224 */ /* 0x001fe400078e020e */
[----:B------:R-:W-:Y:S01]  /*7620*/  IMAD R18, R7, UR4, R18 ;  /* 0x0000000407127c24 */ /* 0x000fe2000f8e0212 */
[----:B------:R-:W-:Y:S01]  /*7630*/  ULDC UR4, c[0x0][0x600] ;  /* 0x0001800000047ab9 */ /* 0x000fe20000000800 */
[----:B------:R-:W-:Y:S02]  /*7640*/  IMAD R15, R20, UR5, R15 ;  /* 0x00000005140f7c24 */ /* 0x000fe4000f8e020f */
[----:B------:R-:W-:-:S05]  /*7650*/  IMAD R18, R18, UR4, R9 ;  /* 0x0000000412127c24 */ /* 0x000fca000f8e0209 */
[----:B------:R-:W-:Y:S02]  /*7660*/  SEL R9, R18, R15, !P1 ;  /* 0x0000000f12097207 */ /* 0x000fe40004800000 */
[----:B------:R-:W-:-:S07]  /*7670*/  SEL R7, R15, R18, !P1 ;  /* 0x000000120f077207 */ /* 0x000fce0004800000 */
.L_x_169:
[----:B------:R-:W-:Y:S05]  /*7680*/  BSYNC B1 ;  /* 0x0000000000017941 */ /* 0x000fea0003800000 */
.L_x_168:
[----:B------:R-:W-:-:S13]  /*7690*/  LOP3.LUT P1, RZ, R4, 0xff, RZ, 0xc0, !PT ;  /* 0x000000ff04ff7812 */ /* 0x000fda000782c0ff */
[----:B------:R-:W-:Y:S05]  /*76a0*/  @P1 BRA `(.L_x_172) ;  /* 0xfffffff4004c1947 */ /* 0x000fea000383ffff */
[----:B------:R-:W-:Y:S05]  /*76b0*/  BSYNC B0 ;  /* 0x0000000000007941 */ /* 0x000fea0003800000 */
.L_x_160:
[----:B------:R-:W-:-:S03]  /*76c0*/  UMOV UR4, 0xffffffff ;  /* 0xffffffff00047882 */ /* 0x000fc60000000000 */
[----:B------:R-:W-:Y:S05]  /*76d0*/  BRA.DIV UR4, `(.L_x_173) ;  /* 0x00000006043c7947 */ /* 0x000fea000b800000 */
[----:B------:R-:W-:-:S13]  /*76e0*/  ELECT P6, URZ, PT ;  /* 0x00000000003f782f */ /* 0x000fda00038c0000 */
.L_x_188:
[----:B------:R-:W-:Y:S04]  /*76f0*/  BSSY B0, `(.L_x_174) ;  /* 0x0000034000007945 */ /* 0x000fe80003800000 */
[----:B------:R-:W-:Y:S05]  /*7700*/  @!P6 BRA `(.L_x_175) ;  /* 0x0000000000c8e947 */ /* 0x000fea0003800000 */
[----:B------:R-:W-:-:S04]  /*7710*/  LOP3.LUT R19, R19, 0x2, RZ, 0xfc, !PT ;  /* 0x0000000213137812 */ /* 0x000fc800078efcff */
[----:B------:R-:W-:-:S13]  /*7720*/  ISETP.NE.AND P0, PT, R19, 0x3, PT ;  /* 0x000000031300780c */ /* 0x000fda0003f05270 */
[----:B------:R-:W-:Y:S05]  /*7730*/  @!P0 BRA `(.L_x_176) ;  /* 0x0000000000048947 */ /* 0x000fea0003800000 */
[----:B------:R-:W-:Y:S01]  /*7740*/  BPT.TRAP 0x1 ;  /* 0x000000040000795c */ /* 0x000fe20000300000 */
.L_x_176:
[----:B------:R-:W0:Y:S01]  /*7750*/  S2R R3, SR_CgaCtaId ;  /* 0x0000000000037919 */ /* 0x000e220000008800 */
[----:B------:R-:W-:-:S04]  /*7760*/  MOV R2, 0x400 ;  /* 0x0000040000027802 */ /* 0x000fc80000000f00 */
[----:B0-----:R-:W-:Y:S02]  /*7770*/  LEA R3, R3, R2, 0x18 ;  /* 0x0000000203037211 */ /* 0x001fe400078ec0ff */
[----:B------:R-:W-:-:S03]  /*7780*/  SHF.L.U32 R2, R0, 0x1f, RZ ;  /* 0x0000001f00027819 */ /* 0x000fc600000006ff */
[----:B------:R-:W-:-:S04]  /*7790*/  VIADD R3, R3, 0x28 ;  /* 0x0000002803037836 */ /* 0x000fc80000000000 */
[C---:B------:R-:W-:Y:S02]  /*77a0*/  IMAD R7, R12.reuse, 0x8, R3 ;  /* 0x000000080c077824 */ /* 0x040fe400078e0203 */
[----:B------:R-:W-:Y:S02]  /*77b0*/  VIADD R12, R12, 0x1 ;  /* 0x000000010c0c7836 */ /* 0x000fe40000000000 */
[----:B------:R-:W0:Y:S03]  /*77c0*/  SYNCS.PHASECHK.TRANS64.TRYWAIT P0, [R7+URZ], R2 ;  /* 0x00000002070075a7 */ /* 0x000e26000800017f */
[----:B------:R-:W-:-:S04]  /*77d0*/  ISETP.NE.AND P1, PT, R12, 0x5, PT ;  /* 0x000000050c00780c */ /* 0x000fc80003f25270 */
[----:B------:R-:W-:Y:S02]  /*77e0*/  SEL R5, RZ, 0x1, P1 ;  /* 0x00000001ff057807 */ /* 0x000fe40000800000 */
[----:B------:R-:W-:Y:S02]  /*77f0*/  SEL R12, R12, RZ, P1 ;  /* 0x000000ff0c0c7207 */ /* 0x000fe40000800000 */
[----:B------:R-:W-:-:S03]  /*7800*/  LOP3.LUT R5, R0, R5, RZ, 0x3c, !PT ;  /* 0x0000000500057212 */ /* 0x000fc600078e3cff */
[----:B------:R-:W-:Y:S01]  /*7810*/  IMAD R9, R12, 0x8, R3 ;  /* 0x000000080c097824 */ /* 0x000fe200078e0203 */
[----:B------:R-:W-:Y:S01]  /*7820*/  SHF.L.U32 R4, R5, 0x1f, RZ ;  /* 0x0000001f05047819 */ /* 0x000fe200000006ff */
[----:B0-----:R-:W-:Y:S06]  /*7830*/  @!P0 BRA `(.L_x_177) ;  /* 0x0000000400048947 */ /* 0x001fec0003800000 */
.L_x_189:
[----:B------:R-:W1:Y:S01]  /*7840*/  SYNCS.PHASECHK.TRANS64.TRYWAIT P0, [R9+URZ], R4 ;  /* 0x00000004090075a7 */ /* 0x000e62000800017f */
[----:B------:R-:W-:-:S05]  /*7850*/  VIADD R0, R12, 0x1 ;  /* 0x000000010c007836 */ /* 0x000fca0000000000 */
[----:B------:R-:W-:-:S04]  /*7860*/  ISETP.NE.AND P1, PT, R0, 0x5, PT ;  /* 0x000000050000780c */ /* 0x000fc80003f25270 */
[----:B0-----:R-:W-:Y:S02]  /*7870*/  SEL R2, RZ, 0x1, P1 ;  /* 0x00000001ff027807 */ /* 0x001fe40000800000 */
[----:B------:R-:W-:Y:S02]  /*7880*/  SEL R0, R0, RZ, P1 ;  /* 0x000000ff00007207 */ /* 0x000fe40000800000 */
[----:B------:R-:W-:-:S03]  /*7890*/  LOP3.LUT R7, R5, R2, RZ, 0x3c, !PT ;  /* 0x0000000205077212 */ /* 0x000fc600078e3cff */
[----:B------:R-:W-:Y:S01]  /*78a0*/  IMAD R6, R0, 0x8, R3 ;  /* 0x0000000800067824 */ /* 0x000fe200078e0203 */
[----:B------:R-:W-:Y:S01]  /*78b0*/  SHF.L.U32 R5, R7, 0x1f, RZ ;  /* 0x0000001f07057819 */ /* 0x000fe200000006ff */
[----:B-1----:R-:W-:Y:S06]  /*78c0*/  @!P0 BRA `(.L_x_178) ;  /* 0x0000000000f48947 */ /* 0x002fec0003800000 */
.L_x_190:
[----:B------:R-:W1:Y:S01]  /*78d0*/  SYNCS.PHASECHK.TRANS64.TRYWAIT P0, [R6+URZ], R5 ;  /* 0x00000005060075a7 */ /* 0x000e62000800017f */
[----:B------:R-:W-:-:S04]  /*78e0*/  IADD3 R0, R0, 0x1, RZ ;  /* 0x0000000100007810 */ /* 0x000fc80007ffe0ff */
[----:B------:R-:W-:-:S04]  /*78f0*/  ISETP.NE.AND P1, PT, R0, 0x5, PT ;  /* 0x000000050000780c */ /* 0x000fc80003f25270 */
[----:B------:R-:W-:Y:S02]  /*7900*/  SEL R2, RZ, 0x1, P1 ;  /* 0x00000001ff027807 */ /* 0x000fe40000800000 */
[----:B------:R-:W-:Y:S02]  /*7910*/  SEL R0, R0, RZ, P1 ;  /* 0x000000ff00007207 */ /* 0x000fe40000800000 */
[----:B------:R-:W-:-:S03]  /*7920*/  LOP3.LUT R7, R7, R2, RZ, 0x3c, !PT ;  /* 0x0000000207077212 */ /* 0x000fc600078e3cff */
[----:B0-----:R-:W-:Y:S01]  /*7930*/  IMAD R9, R0, 0x8, R3 ;  /* 0x0000000800097824 */ /* 0x001fe200078e0203 */
[----:B------:R-:W-:Y:S01]  /*7940*/  SHF.L.U32 R4, R7, 0x1f, RZ ;  /* 0x0000001f07047819 */ /* 0x000fe200000006ff */
[----:B-1----:R-:W-:Y:S06]  /*7950*/  @!P0 BRA `(.L_x_179) ;  /* 0x0000000000e48947 */ /* 0x002fec0003800000 */
.L_x_191:
[----:B------:R-:W1:Y:S01]  /*7960*/  SYNCS.PHASECHK.TRANS64.TRYWAIT P0, [R9+URZ], R4 ;  /* 0x00000004090075a7 */ /* 0x000e62000800017f */
[----:B------:R-:W-:-:S05]  /*7970*/  VIADD R0, R0, 0x1 ;  /* 0x0000000100007836 */ /* 0x000fca0000000000 */
[----:B------:R-:W-:-:S04]  /*7980*/  ISETP.NE.AND P1, PT, R0, 0x5, PT ;  /* 0x000000050000780c */ /* 0x000fc80003f25270 */
[----:B------:R-:W-:Y:S02]  /*7990*/  SEL R2, RZ, 0x1, P1 ;  /* 0x00000001ff027807 */ /* 0x000fe40000800000 */
[----:B------:R-:W-:Y:S02]  /*79a0*/  SEL R0, R0, RZ, P1 ;  /* 0x000000ff00007207 */ /* 0x000fe40000800000 */
[----:B------:R-:W-:Y:S01]  /*79b0*/  LOP3.LUT R2, R7, R2, RZ, 0x3c, !PT ;  /* 0x0000000207027212 */ /* 0x000fe200078e3cff */
[----:B-1----:R-:W-:Y:S06]  /*79c0*/  @!P0 BRA `(.L_x_180) ;  /* 0x0000000000dc8947 */ /* 0x002fec0003800000 */
.L_x_192:
[----:B------:R-:W-:Y:S01]  /*79d0*/  IMAD R3, R0, 0x8, R3 ;  /* 0x0000000800037824 */ /* 0x000fe200078e0203 */
[----:B------:R-:W-:-:S07]  /*79e0*/  SHF.L.U32 R0, R2, 0x1f, RZ ;  /* 0x0000001f02007819 */ /* 0x000fce00000006ff */
.L_x_181:
[----:B--2---:R2:W3:Y:S02]  /*79f0*/  SYNCS.PHASECHK.TRANS64.TRYWAIT P0, [R3+URZ], R0 ;  /* 0x00000000030075a7 */ /* 0x0044e4000800017f */
[----:B---3--:R-:W-:Y:S05]  /*7a00*/  @!P0 NANOSLEEP.SYNCS 0x989680 ;  /* 0x009896800000895d */ /* 0x008fea0003900000 */
[----:B------:R-:W3:Y:S02]  /*7a10*/  @!P0 SYNCS.PHASECHK.TRANS64 P0, [R3+URZ], R0 ;  /* 0x00000000030085a7 */ /* 0x000ee4000800007f */
[----:B---3--:R-:W-:Y:S05]  /*7a20*/  @!P0 BRA `(.L_x_181) ;  /* 0xfffffffc00f08947 */ /* 0x008fea000383ffff */
.L_x_175:
[----:B------:R-:W-:Y:S05]  /*7a30*/  BSYNC B0 ;  /* 0x0000000000007941 */ /* 0x000fea0003800000 */
.L_x_174:
[----:B------:R-:W-:Y:S05]  /*7a40*/  EXIT ;  /* 0x000000000000794d */ /* 0x000fea0003800000 */
.L_x_17:
[----:B---3--:R3:W4:Y:S02]  /*7a50*/  SYNCS.PHASECHK.TRANS64.TRYWAIT P1, [R3+URZ], R0 ;  /* 0x00000000030075a7 */ /* 0x008724000802017f */
[----:B----4-:R-:W-:Y:S05]  /*7a60*/  @!P1 NANOSLEEP.SYNCS 0x989680 ;  /* 0x009896800000995d */ /* 0x010fea0003900000 */
[----:B------:R-:W4:Y:S02]  /*7a70*/  @!P1 SYNCS.PHASECHK.TRANS64 P1, [R3+URZ], R0 ;  /* 0x00000000030095a7 */ /* 0x000f24000802007f */
[----:B----4-:R-:W-:Y:S05]  /*7a80*/  @!P1 BRA `(.L_x_17) ;  /* 0xfffffffc00f09947 */ /* 0x010fea000383ffff */
[----:B------:R-:W-:Y:S05]  /*7a90*/  BRA `(.L_x_16) ;  /* 0xffffff9400e87947 */ /* 0x000fea000383ffff */
.L_x_22:
[----:B-1----:R-:W-:-:S04]  /*7aa0*/  IMAD.U32 R4, RZ, RZ, UR8 ;  /* 0x00000008ff047e24 */ /* 0x002fc8000f8e00ff */
[----:B------:R1:W2:Y:S03]  /*7ab0*/  SYNCS.PHASECHK.TRANS64.TRYWAIT P1, [R4+URZ], R3 ;  /* 0x00000003040075a7 */ /* 0x0002a6000802017f */
[----:B--2---:R-:W-:Y:S05]  /*7ac0*/  @!P1 NANOSLEEP.SYNCS 0x989680 ;  /* 0x009896800000995d */ /* 0x004fea0003900000 */
[----:B------:R-:W2:Y:S02]  /*7ad0*/  @!P1 SYNCS.PHASECHK.TRANS64 P1, [R4+URZ], R3 ;  /* 0x00000003040095a7 */ /* 0x000ea4000802007f */
[----:B--2---:R-:W-:Y:S05]  /*7ae0*/  @!P1 BRA `(.L_x_22) ;  /* 0xfffffffc00ec9947 */ /* 0x004fea000383ffff */
[----:B------:R-:W-:Y:S05]  /*7af0*/  BRA `(.L_x_21) ;  /* 0xffffff9c00287947 */ /* 0x000fea000383ffff */
.L_x_161:
[----:B------:R-:W-:Y:S01]  /*7b00*/  BSSY B1, `(.L_x_182) ;  /* 0x0000006000017945 */ /* 0x000fe20003800000 */
[----:B------:R-:W-:-:S07]  /*7b10*/  IMAD.MOV.U32 R15, RZ, RZ, -0x1 ;  /* 0xffffffffff0f7424 */ /* 0x000fce00078e00ff */
[----:B------:R-:W-:Y:S05]  /*7b20*/  WARPSYNC.COLLECTIVE R15, `(.L_x_183) ;  /* 0x000000000f0c7348 */ /* 0x000fea0003c00000 */
[----:B------:R-:W-:Y:S02]  /*7b30*/  ELECT P6, UR62, PT ;  /* 0x00000000003e782f */ /* 0x000fe400038c0000 */
[----:B------:R-:W-:Y:S01]  /*7b40*/  MOV R14, UR62 ;  /* 0x0000003e000e7c02 */ /* 0x000fe20008000f00 */
[----:B------:R-:W-:Y:S10]  /*7b50*/  ENDCOLLECTIVE ;  /* 0x000000000000791b */ /* 0x000ff40003800000 */
.L_x_183:
[----:B------:R-:W-:Y:S05]  /*7b60*/  BSYNC B1 ;  /* 0x0000000000017941 */ /* 0x000fea0003800000 */
.L_x_182:
[----:B------:R-:W-:Y:S05]  /*7b70*/  BRA `(.L_x_184) ;  /* 0xfffffff000247947 */ /* 0x000fea000383ffff */
.L_x_164:
[----:B0-----:R0:W1:Y:S02]  /*7b80*/  SYNCS.PHASECHK.TRANS64.TRYWAIT P1, [R14+URZ+0x28], R7 ;  /* 0x000028070e0075a7 */ /* 0x001064000802017f */
[----:B-1----:R-:W-:Y:S05]  /*7b90*/  @!P1 NANOSLEEP.SYNCS 0x989680 ;  /* 0x009896800000995d */ /* 0x002fea0003900000 */
[----:B------:R-:W1:Y:S02]  /*7ba0*/  @!P1 SYNCS.PHASECHK.TRANS64 P1, [R14+URZ+0x28], R7 ;  /* 0x000028070e0095a7 */ /* 0x000e64000802007f */
[----:B-1----:R-:W-:Y:S05]  /*7bb0*/  @!P1 BRA `(.L_x_164) ;  /* 0xfffffffc00f09947 */ /* 0x002fea000383ffff */
[----:B------:R-:W-:Y:S05]  /*7bc0*/  BRA `(.L_x_185) ;  /* 0xfffffff000587947 */ /* 0x000fea000383ffff */
.L_x_173:
[----:B------:R-:W-:Y:S01]  /*7bd0*/  BSSY B0, `(.L_x_186) ;  /* 0x0000006000007945 */ /* 0x000fe20003800000 */
[----:B------:R-:W-:-:S07]  /*7be0*/  IMAD.MOV.U32 R15, RZ, RZ, -0x1 ;  /* 0xffffffffff0f7424 */ /* 0x000fce00078e00ff */
[----:B------:R-:W-:Y:S05]  /*7bf0*/  WARPSYNC.COLLECTIVE R15, `(.L_x_187) ;  /* 0x000000000f0c7348 */ /* 0x000fea0003c00000 */
[----:B------:R-:W-:Y:S02]  /*7c00*/  ELECT P6, UR62, PT ;  /* 0x00000000003e782f */ /* 0x000fe400038c0000 */
[----:B------:R-:W-:Y:S01]  /*7c10*/  MOV R14, UR62 ;  /* 0x0000003e000e7c02 */ /* 0x000fe20008000f00 */
[----:B------:R-:W-:Y:S10]  /*7c20*/  ENDCOLLECTIVE ;  /* 0x000000000000791b */ /* 0x000ff40003800000 */
.L_x_187:
[----:B------:R-:W-:Y:S05]  /*7c30*/  BSYNC B0 ;  /* 0x0000000000007941 */ /* 0x000fea0003800000 */
.L_x_186:
[----:B------:R-:W-:Y:S05]  /*7c40*/  BRA `(.L_x_188) ;  /* 0xfffffff800a87947 */ /* 0x000fea000383ffff */
.L_x_177:
[----:B0-----:R0:W1:Y:S02]  /*7c50*/  SYNCS.PHASECHK.TRANS64.TRYWAIT P0, [R7+URZ], R2 ;  /* 0x00000002070075a7 */ /* 0x001064000800017f */
[----:B-1----:R-:W-:Y:S05]  /*7c60*/  @!P0 NANOSLEEP.SYNCS 0x989680 ;  /* 0x009896800000895d */ /* 0x002fea0003900000 */
[----:B------:R-:W1:Y:S02]  /*7c70*/  @!P0 SYNCS.PHASECHK.TRANS64 P0, [R7+URZ], R2 ;  /* 0x00000002070085a7 */ /* 0x000e64000800007f */
[----:B-1----:R-:W-:Y:S05]  /*7c80*/  @!P0 BRA `(.L_x_177) ;  /* 0xfffffffc00f08947 */ /* 0x002fea000383ffff */
[----:B------:R-:W-:Y:S05]  /*7c90*/  BRA `(.L_x_189) ;  /* 0xfffffff800e87947 */ /* 0x000fea000383ffff */
.L_x_178:
[----:B0-----:R0:W1:Y:S02]  /*7ca0*/  SYNCS.PHASECHK.TRANS64.TRYWAIT P0, [R9+URZ], R4 ;  /* 0x00000004090075a7 */ /* 0x001064000800017f */
[----:B-1----:R-:W-:Y:S05]  /*7cb0*/  @!P0 NANOSLEEP.SYNCS 0x989680 ;  /* 0x009896800000895d */ /* 0x002fea0003900000 */
[----:B------:R-:W1:Y:S02]  /*7cc0*/  @!P0 SYNCS.PHASECHK.TRANS64 P0, [R9+URZ], R4 ;  /* 0x00000004090085a7 */ /* 0x000e64000800007f */
[----:B-1----:R-:W-:Y:S05]  /*7cd0*/  @!P0 BRA `(.L_x_178) ;  /* 0xfffffffc00f08947 */ /* 0x002fea000383ffff */
[----:B------:R-:W-:Y:S05]  /*7ce0*/  BRA `(.L_x_190) ;  /* 0xfffffff800f87947 */ /* 0x000fea000383ffff */
.L_x_179:
[----:B0-----:R0:W1:Y:S02]  /*7cf0*/  SYNCS.PHASECHK.TRANS64.TRYWAIT P0, [R6+URZ], R5 ;  /* 0x00000005060075a7 */ /* 0x001064000800017f */
[----:B-1----:R-:W-:Y:S05]  /*7d00*/  @!P0 NANOSLEEP.SYNCS 0x989680 ;  /* 0x009896800000895d */ /* 0x002fea0003900000 */
[----:B------:R-:W1:Y:S02]  /*7d10*/  @!P0 SYNCS.PHASECHK.TRANS64 P0, [R6+URZ], R5 ;  /* 0x00000005060085a7 */ /* 0x000e64000800007f */
[----:B-1----:R-:W-:Y:S05]  /*7d20*/  @!P0 BRA `(.L_x_179) ;  /* 0xfffffffc00f08947 */ /* 0x002fea000383ffff */
[----:B------:R-:W-:Y:S05]  /*7d30*/  BRA `(.L_x_191) ;  /* 0xfffffffc00087947 */ /* 0x000fea000383ffff */
.L_x_180:
[----:B-1----:R1:W2:Y:S02]  /*7d40*/  SYNCS.PHASECHK.TRANS64.TRYWAIT P0, [R9+URZ], R4 ;  /* 0x00000004090075a7 */ /* 0x0022a4000800017f */
[----:B--2---:R-:W-:Y:S05]  /*7d50*/  @!P0 NANOSLEEP.SYNCS 0x989680 ;  /* 0x009896800000895d */ /* 0x004fea0003900000 */
[----:B------:R-:W2:Y:S02]  /*7d60*/  @!P0 SYNCS.PHASECHK.TRANS64 P0, [R9+URZ], R4 ;  /* 0x00000004090085a7 */ /* 0x000ea4000800007f */
[----:B--2---:R-:W-:Y:S05]  /*7d70*/  @!P0 BRA `(.L_x_180) ;  /* 0xfffffffc00f08947 */ /* 0x004fea000383ffff */
[----:B------:R-:W-:Y:S05]  /*7d80*/  BRA `(.L_x_192) ;  /* 0xfffffffc00107947 */ /* 0x000fea000383ffff */
.L_x_193:
[----:B------:R-:W-:-:S00]  /*7d90*/  BRA `(.L_x_193) ;  /* 0xfffffffc00fc7947 */ /* 0x000fc0000383ffff */
[----:B------:R-:W-:-:S00]  /*7da0*/  NOP ;  /* 0x0000000000007918 */ /* 0x000fc00000000000 */
        /* <DEDUP_REMOVED lines=13> */
.L_x_194:


//--------------------- .nv.global.init           --------------------------
	.section	.nv.global.init,"aw",@progbits
.nv.global.init:
	.type		$str$22,@object
	.size		$str$22,($str$23 - $str$22)
$str$22:
        /*0000*/ 	.byte	0x6b, 0x5f, 0x74, 0x69, 0x6c, 0x65, 0x5f, 0x63, 0x6f, 0x75, 0x6e, 0x74, 0x20, 0x3e, 0x3d, 0x20
        /*0010*/ 	.byte	0x31, 0x00
	.type		$str$23,@object
	.size		$str$23,(__unnamed_1 - $str$23)
$str$23:
        /*0012*/ 	.byte	0x2f, 0x74, 0x6d, 0x70, 0x2f, 0x63, 0x75, 0x74, 0x6c, 0x61, 0x73, 0x73, 0x5f, 0x73, 0x77, 0x65
        /*0022*/ 	.byte	0x65, 0x70, 0x5f, 0x73, 0x72, 0x63, 0x2f, 0x69, 0x6e, 0x63, 0x6c, 0x75, 0x64, 0x65, 0x2f, 0x63
        /*0032*/ 	.byte	0x75, 0x74, 0x6c, 0x61, 0x73, 0x73, 0x2f, 0x67, 0x65, 0x6d, 0x6d, 0x2f, 0x63, 0x6f, 0x6c, 0x6c
        /*0042*/ 	.byte	0x65, 0x63, 0x74, 0x69, 0x76, 0x65, 0x2f, 0x73, 0x6d, 0x39, 0x30, 0x5f, 0x6d, 0x6d, 0x61, 0x5f
        /*0052*/ 	.byte	0x74, 0x6d, 0x61, 0x5f, 0x67, 0x6d, 0x6d, 0x61, 0x5f, 0x73, 0x73, 0x5f, 0x77, 0x61, 0x72, 0x70
        /*0062*/ 	.byte	0x73, 0x70, 0x65, 0x63, 0x69, 0x61, 0x6c, 0x69, 0x7a, 0x65, 0x64, 0x2e, 0x68, 0x70, 0x70, 0x00
	.type		__unnamed_1,@object
	.size		__unnamed_1,(.L_0 - __unnamed_1)
__unnamed_1:
        /*0072*/ 	.byte	0x76, 0x6f, 0x69, 0x64, 0x20, 0x63, 0x75, 0x74, 0x6c, 0x61, 0x73, 0x73, 0x3a, 0x3a, 0x67, 0x65
        /* <DEDUP_REMOVED lines=175> */
        /*0b72*/ 	.byte	0x00
.L_0:


//--------------------- .nv.shared._ZN7cutlass13device_kernelINS_4gemm6kernel13GemmUniversalIN4cute5tupleIJiiiiEEENS1_10collective13CollectiveMmaINS1_34MainloopSm90TmaGmmaWarpSpecializedILi5ENS5_IJNS4_1CILi1EEESB_SB_EEENS1_35KernelTmaWarpSpecializedCooperativeEEENS5_IJNSA_ILi256EEENSA_ILi64EEENSA_ILi32EEEEEEfNS5_IJlSB_lEEEfSJ_NS4_8TiledMMAINS4_8MMA_AtomIJNS4_4SM904GMMA29MMA_64x64x8_F32TF32TF32_SS_TNILNSN_7ScaleInE1ELSP_1EEEEEENS4_6LayoutINS5_IJNSA_ILi2EEESB_SB_EEENS5_IJSB_NSA_ILi0EEESV_EEEEENS5_IJNS4_10UnderscoreESY_SY_EEEEENS4_13SM90_TMA_LOADENS4_14ComposedLayoutINS4_7SwizzleILi3ELi4ELi3EEENS4_18smem_ptr_flag_bitsILi32EEENSS_INS5_IJNSA_ILi8EEESH_EEENS5_IJSH_SB_EEEEEEEvNS4_8identityES11_S1B_vS1C_EENS_8epilogue10collective6detail29Sm90TmaWarpSpecializedAdapterINS1F_15DefaultEpilogueIfSJ_SJ_NS1E_6thread17LinearCombinationIfLi1EffLNS1J_9ScaleType4KindE0ELNS_15FloatRoundStyleE2EfEENS1_15EpilogueDefaultEEEEEvvEEEEvNT_6ParamsE --------------------------
	.section	.nv.shared._ZN7cutlass13device_kernelINS_4gemm6kernel13GemmUniversalIN4cute5tupleIJiiiiEEENS1_10collective13CollectiveMmaINS1_34MainloopSm90TmaGmmaWarpSpecializedILi5ENS5_IJNS4_1CILi1EEESB_SB_EEENS1_35KernelTmaWarpSpecializedCooperativeEEENS5_IJNSA_ILi256EEENSA_ILi64EEENSA_ILi32EEEEEEfNS5_IJlSB_lEEEfSJ_NS4_8TiledMMAINS4_8MMA_AtomIJNS4_4SM904GMMA29MMA_64x64x8_F32TF32TF32_SS_TNILNSN_7ScaleInE1ELSP_1EEEEEENS4_6LayoutINS5_IJNSA_ILi2EEESB_SB_EEENS5_IJSB_NSA_ILi0EEESV_EEEEENS5_IJNS4_10UnderscoreESY_SY_EEEEENS4_13SM90_TMA_LOADENS4_14ComposedLayoutINS4_7SwizzleILi3ELi4ELi3EEENS4_18smem_ptr_flag_bitsILi32EEENSS_INS5_IJNSA_ILi8EEESH_EEENS5_IJSH_SB_EEEEEEEvNS4_8identityES11_S1B_vS1C_EENS_8epilogue10collective6detail29Sm90TmaWarpSpecializedAdapterINS1F_15DefaultEpilogueIfSJ_SJ_NS1E_6thread17LinearCombinationIfLi1EffLNS1J_9ScaleType4KindE0ELNS_15FloatRoundStyleE2EfEENS1_15EpilogueDefaultEEEEEvvEEEEvNT_6ParamsE,"aw",@nobits
	.sectionflags	@""
	.align	16
	.zero		1024


//--------------------- .nv.shared.reserved.0     --------------------------
	.section	.nv.shared.reserved.0,"aw",@nobits
	.weak		__nv_reservedSMEM_offset_0_alias
	.size		__nv_reservedSMEM_offset_0_alias, 0, 0
	.other		__nv_reservedSMEM_offset_0_alias,@"STO_CUDA_RESERVED_SHARED STV_DEFAULT"
__nv_reservedSMEM_offset_0_alias:
	.zero		0


//--------------------- .nv.global                --------------------------
	.section	.nv.global,"aw",@nobits
.nv.global:
	.type		_ZN40_INTERNAL_90cfda8d_4_k_cu_d2610f83_290914cute1_E,@object
	.size		_ZN40_INTERNAL_90cfda8d_4_k_cu_d2610f83_290914cute1_E,(_ZN40_INTERNAL_90cfda8d_4_k_cu_d2610f83_290914cuda3std3__45__cpo6cbeginE - _ZN40_INTERNAL_90cfda8d_4_k_cu_d2610f83_290914cute1_E)
_ZN40_INTERNAL_90cfda8d_4_k_cu_d2610f83_290914cute1_E:
	.zero		1
	.type		_ZN40_INTERNAL_90cfda8d_4_k_cu_d2610f83_290914cuda3std3__45__cpo6cbeginE,@object
	.size		_ZN40_INTERNAL_90cfda8d_4_k_cu_d2610f83_290914cuda3std3__45__cpo6cbeginE,(_ZN40_INTERNAL_90cfda8d_4_k_cu_d2610f83_290914cuda3std3__48in_placeE - _ZN40_INTERNAL_90cfda8d_4_k_cu_d2610f83_290914cuda3std3__45__cpo6cbeginE)
_ZN40_INTERNAL_90cfda8d_4_k_cu_d2610f83_290914cuda3std3__45__cpo6cbeginE:
	.zero		1
	.type		_ZN40_INTERNAL_90cfda8d_4_k_cu_d2610f83_290914cuda3std3__48in_placeE,@object
	.size		_ZN40_INTERNAL_90cfda8d_4_k_cu_d2610f83_290914cuda3std3__48in_placeE,(_ZN40_INTERNAL_90cfda8d_4_k_cu_d2610f83_290914cuda3std6ranges3__45__cpo9iter_moveE - _ZN40_INTERNAL_90cfda8d_4_k_cu_d2610f83_290914cuda3std3__48in_placeE)
_ZN40_INTERNAL_90cfda8d_4_k_cu_d2610f83_290914cuda3std3__48in_placeE:
	.zero		1
	.type		_ZN40_INTERNAL_90cfda8d_4_k_cu_d2610f83_290914cuda3std6ranges3__45__cpo9iter_moveE,@object
	.size		_ZN40_INTERNAL_90cfda8d_4_k_cu_d2610f83_290914cuda3std6ranges3__45__cpo9iter_moveE,(_ZN40_INTERNAL_90cfda8d_4_k_cu_d2610f83_290914cuda3std3__45__cpo5beginE - _ZN40_INTERNAL_90cfda8d_4_k_cu_d2610f83_290914cuda3std6ranges3__45__cpo9iter_moveE)
_ZN40_INTERNAL_90cfda8d_4_k_cu_d2610f83_290914cuda3std6ranges3__45__cpo9iter_moveE:
	.zero		1
	.type		_ZN40_INTERNAL_90cfda8d_4_k_cu_d2610f83_290914cuda3std3__45__cpo5beginE,@object
	.size		_ZN40_INTERNAL_90cfda8d_4_k_cu_d2610f83_290914cuda3std3__45__cpo5beginE,(_ZN40_INTERNAL_90cfda8d_4_k_cu_d2610f83_290914cuda3std3__442_GLOBAL__N__90cfda8d_4_k_cu_d2610f83_290916ignoreE - _ZN40_INTERNAL_90cfda8d_4_k_cu_d2610f83_290914cuda3std3__45__cpo5beginE)
_ZN40_INTERNAL_90cfda8d_4_k_cu_d2610f83_290914cuda3std3__45__cpo5beginE:
	.zero		1
	.type		_ZN40_INTERNAL_90cfda8d_4_k_cu_d2610f83_290914cuda3std3__442_GLOBAL__N__90cfda8d_4_k_cu_d2610f83_290916ignoreE,@object
	.size		_ZN40_INTERNAL_90cfda8d_4_k_cu_d2610f83_290914cuda3std3__442_GLOBAL__N__90cfda8d_4_k_cu_d2610f83_290916ignoreE,(_ZN40_INTERNAL_90cfda8d_4_k_cu_d2610f83_290914cute7productE - _ZN40_INTERNAL_90cfda8d_4_k_cu_d2610f83_290914cuda3std3__442_GLOBAL__N__90cfda8d_4_k_cu_d2610f83_290916ignoreE)
_ZN40_INTERNAL_90cfda8d_4_k_cu_d2610f83_290914cuda3std3__442_GLOBAL__N__90cfda8d_4_k_cu_d2610f83_290916ignoreE:
	.zero		1
	.type		_ZN40_INTERNAL_90cfda8d_4_k_cu_d2610f83_290914cute7productE,@object
	.size		_ZN40_INTERNAL_90cfda8d_4_k_cu_d2610f83_290914cute7productE,(_ZN40_INTERNAL_90cfda8d_4_k_cu_d2610f83_290914cuda3std3__45__cpo3endE - _ZN40_INTERNAL_90cfda8d_4_k_cu_d2610f83_290914cute7productE)
_ZN40_INTERNAL_90cfda8d_4_k_cu_d2610f83_290914cute7productE:
	.zero		1
	.type		_ZN40_INTERNAL_90cfda8d_4_k_cu_d2610f83_290914cuda3std3__45__cpo3endE,@object
	.size		_ZN40_INTERNAL_90cfda8d_4_k_cu_d2610f83_290914cuda3std3__45__cpo3endE,(_ZN40_INTERNAL_90cfda8d_4_k_cu_d2610f83_290914cuda3std3__419piecewise_constructE - _ZN40_INTERNAL_90cfda8d_4_k_cu_d2610f83_290914cuda3std3__45__cpo3endE)
_ZN40_INTERNAL_90cfda8d_4_k_cu_d2610f83_290914cuda3std3__45__cpo3endE:
	.zero		1
	.type		_ZN40_INTERNAL_90cfda8d_4_k_cu_d2610f83_290914cuda3std3__419piecewise_constructE,@object
	.size		_ZN40_INTERNAL_90cfda8d_4_k_cu_d2610f83_290914cuda3std3__419piecewise_constructE,(_ZN40_INTERNAL_90cfda8d_4_k_cu_d2610f83_290914cuda3std3__45__cpo4cendE - _ZN40_INTERNAL_90cfda8d_4_k_cu_d2610f83_290914cuda3std3__419piecewise_constructE)
_ZN40_INTERNAL_90cfda8d_4_k_cu_d2610f83_290914cuda3std3__419piecewise_constructE:
	.zero		1
	.type		_ZN40_INTERNAL_90cfda8d_4_k_cu_d2610f83_290914cuda3std3__45__cpo4cendE,@object
	.size		_ZN40_INTERNAL_90cfda8d_4_k_cu_d2610f83_290914cuda3std3__45__cpo4cendE,(_ZN40_INTERNAL_90cfda8d_4_k_cu_d2610f83_290914cuda3std6ranges3__45__cpo4swapE - _ZN40_INTERNAL_90cfda8d_4_k_cu_d2610f83_290914cuda3std3__45__cpo4cendE)
_ZN40_INTERNAL_90cfda8d_4_k_cu_d2610f83_290914cuda3std3__45__cpo4cendE:
	.zero		1
	.type		_ZN40_INTERNAL_90cfda8d_4_k_cu_d2610f83_290914cuda3std6ranges3__45__cpo4swapE,@object
	.size		_ZN40_INTERNAL_90cfda8d_4_k_cu_d2610f83_290914cuda3std6ranges3__45__cpo4swapE,(.L_8 - _ZN40_INTERNAL_90cfda8d_4_k_cu_d2610f83_290914cuda3std6ranges3__45__cpo4swapE)
_ZN40_INTERNAL_90cfda8d_4_k_cu_d2610f83_290914cuda3std6ranges3__45__cpo4swapE:
	.zero		1
.L_8:


//--------------------- .nv.constant0._ZN7cutlass13device_kernelINS_4gemm6kernel13GemmUniversalIN4cute5tupleIJiiiiEEENS1_10collective13CollectiveMmaINS1_34MainloopSm90TmaGmmaWarpSpecializedILi5ENS5_IJNS4_1CILi1EEESB_SB_EEENS1_35KernelTmaWarpSpecializedCooperativeEEENS5_IJNSA_ILi256EEENSA_ILi64EEENSA_ILi32EEEEEEfNS5_IJlSB_lEEEfSJ_NS4_8TiledMMAINS4_8MMA_AtomIJNS4_4SM904GMMA29MMA_64x64x8_F32TF32TF32_SS_TNILNSN_7ScaleInE1ELSP_1EEEEEENS4_6LayoutINS5_IJNSA_ILi2EEESB_SB_EEENS5_IJSB_NSA_ILi0EEESV_EEEEENS5_IJNS4_10UnderscoreESY_SY_EEEEENS4_13SM90_TMA_LOADENS4_14ComposedLayoutINS4_7SwizzleILi3ELi4ELi3EEENS4_18smem_ptr_flag_bitsILi32EEENSS_INS5_IJNSA_ILi8EEESH_EEENS5_IJSH_SB_EEEEEEEvNS4_8identityES11_S1B_vS1C_EENS_8epilogue10collective6detail29Sm90TmaWarpSpecializedAdapterINS1F_15DefaultEpilogueIfSJ_SJ_NS1E_6thread17LinearCombinationIfLi1EffLNS1J_9ScaleType4KindE0ELNS_15FloatRoundStyleE2EfEENS1_15EpilogueDefaultEEEEEvvEEEEvNT_6ParamsE --------------------------
	.section	.nv.constant0._ZN7cutlass13device_kernelINS_4gemm6kernel13GemmUniversalIN4cute5tupleIJiiiiEEENS1_10collective13CollectiveMmaINS1_34MainloopSm90TmaGmmaWarpSpecializedILi5ENS5_IJNS4_1CILi1EEESB_SB_EEENS1_35KernelTmaWarpSpecializedCooperativeEEENS5_IJNSA_ILi256EEENSA_ILi64EEENSA_ILi32EEEEEEfNS5_IJlSB_lEEEfSJ_NS4_8TiledMMAINS4_8MMA_AtomIJNS4_4SM904GMMA29MMA_64x64x8_F32TF32TF32_SS_TNILNSN_7ScaleInE1ELSP_1EEEEEENS4_6LayoutINS5_IJNSA_ILi2EEESB_SB_EEENS5_IJSB_NSA_ILi0EEESV_EEEEENS5_IJNS4_10UnderscoreESY_SY_EEEEENS4_13SM90_TMA_LOADENS4_14ComposedLayoutINS4_7SwizzleILi3ELi4ELi3EEENS4_18smem_ptr_flag_bitsILi32EEENSS_INS5_IJNSA_ILi8EEESH_EEENS5_IJSH_SB_EEEEEEEvNS4_8identityES11_S1B_vS1C_EENS_8epilogue10collective6detail29Sm90TmaWarpSpecializedAdapterINS1F_15DefaultEpilogueIfSJ_SJ_NS1E_6thread17LinearCombinationIfLi1EffLNS1J_9ScaleType4KindE0ELNS_15FloatRoundStyleE2EfEENS1_15EpilogueDefaultEEEEEvvEEEEvNT_6ParamsE,"a",@progbits
	.sectionflags	@""
	.align	4
.nv.constant0._ZN7cutlass13device_kernelINS_4gemm6kernel13GemmUniversalIN4cute5tupleIJiiiiEEENS1_10collective13CollectiveMmaINS1_34MainloopSm90TmaGmmaWarpSpecializedILi5ENS5_IJNS4_1CILi1EEESB_SB_EEENS1_35KernelTmaWarpSpecializedCooperativeEEENS5_IJNSA_ILi256EEENSA_ILi64EEENSA_ILi32EEEEEEfNS5_IJlSB_lEEEfSJ_NS4_8TiledMMAINS4_8MMA_AtomIJNS4_4SM904GMMA29MMA_64x64x8_F32TF32TF32_SS_TNILNSN_7ScaleInE1ELSP_1EEEEEENS4_6LayoutINS5_IJNSA_ILi2EEESB_SB_EEENS5_IJSB_NSA_ILi0EEESV_EEEEENS5_IJNS4_10UnderscoreESY_SY_EEEEENS4_13SM90_TMA_LOADENS4_14ComposedLayoutINS4_7SwizzleILi3ELi4ELi3EEENS4_18smem_ptr_flag_bitsILi32EEENSS_INS5_IJNSA_ILi8EEESH_EEENS5_IJSH_SB_EEEEEEEvNS4_8identityES11_S1B_vS1C_EENS_8epilogue10collective6detail29Sm90TmaWarpSpecializedAdapterINS1F_15DefaultEpilogueIfSJ_SJ_NS1E_6thread17LinearCombinationIfLi1EffLNS1J_9ScaleType4KindE0ELNS_15FloatRoundStyleE2EfEENS1_15EpilogueDefaultEEEEEvvEEEEvNT_6ParamsE:
	.zero		1664


//--------------------- SYMBOLS --------------------------

	.type		.nv.reservedSmem.offset0,@object
	.size		.nv.reservedSmem.offset0,0x4
	.type		__assertfail,@function
